//
// Generated by NVIDIA NVVM Compiler
//
// Compiler Build ID: CL-36424714
// Cuda compilation tools, release 13.0, V13.0.88
// Based on NVVM 20.0.0
//

.version 9.0
.target sm_100
.address_size 64

	// .globl	_Z21call_vecchia_Linv_gpuPdS_dddS_S_iiii

.visible .entry _Z21call_vecchia_Linv_gpuPdS_dddS_S_iiii(
	.param .u64 .ptr .align 1 _Z21call_vecchia_Linv_gpuPdS_dddS_S_iiii_param_0,
	.param .u64 .ptr .align 1 _Z21call_vecchia_Linv_gpuPdS_dddS_S_iiii_param_1,
	.param .f64 _Z21call_vecchia_Linv_gpuPdS_dddS_S_iiii_param_2,
	.param .f64 _Z21call_vecchia_Linv_gpuPdS_dddS_S_iiii_param_3,
	.param .f64 _Z21call_vecchia_Linv_gpuPdS_dddS_S_iiii_param_4,
	.param .u64 .ptr .align 1 _Z21call_vecchia_Linv_gpuPdS_dddS_S_iiii_param_5,
	.param .u64 .ptr .align 1 _Z21call_vecchia_Linv_gpuPdS_dddS_S_iiii_param_6,
	.param .u32 _Z21call_vecchia_Linv_gpuPdS_dddS_S_iiii_param_7,
	.param .u32 _Z21call_vecchia_Linv_gpuPdS_dddS_S_iiii_param_8,
	.param .u32 _Z21call_vecchia_Linv_gpuPdS_dddS_S_iiii_param_9,
	.param .u32 _Z21call_vecchia_Linv_gpuPdS_dddS_S_iiii_param_10
)
{
	.reg .pred 	%p<59>;
	.reg .b16 	%rs<21>;
	.reg .b32 	%r<281>;
	.reg .b32 	%f<79>;
	.reg .b64 	%rd<200>;
	.reg .b64 	%fd<341>;

	ld.param.u64 	%rd10, [_Z21call_vecchia_Linv_gpuPdS_dddS_S_iiii_param_0];
	ld.param.u64 	%rd11, [_Z21call_vecchia_Linv_gpuPdS_dddS_S_iiii_param_1];
	ld.param.f64 	%fd35, [_Z21call_vecchia_Linv_gpuPdS_dddS_S_iiii_param_2];
	ld.param.u64 	%rd12, [_Z21call_vecchia_Linv_gpuPdS_dddS_S_iiii_param_5];
	ld.param.u64 	%rd13, [_Z21call_vecchia_Linv_gpuPdS_dddS_S_iiii_param_6];
	ld.param.u32 	%r69, [_Z21call_vecchia_Linv_gpuPdS_dddS_S_iiii_param_7];
	ld.param.u32 	%r67, [_Z21call_vecchia_Linv_gpuPdS_dddS_S_iiii_param_8];
	ld.param.u32 	%r68, [_Z21call_vecchia_Linv_gpuPdS_dddS_S_iiii_param_9];
	ld.param.u32 	%r70, [_Z21call_vecchia_Linv_gpuPdS_dddS_S_iiii_param_10];
	cvta.to.global.u64 	%rd1, %rd10;
	cvta.to.global.u64 	%rd2, %rd13;
	cvta.to.global.u64 	%rd3, %rd11;
	cvta.to.global.u64 	%rd4, %rd12;
	mov.u32 	%r71, %ctaid.x;
	mov.u32 	%r72, %ntid.x;
	mov.u32 	%r73, %tid.x;
	mad.lo.s32 	%r1, %r71, %r72, %r73;
	setp.ge.s32 	%p1, %r1, %r69;
	setp.lt.s32 	%p2, %r1, %r70;
	or.pred  	%p3, %p1, %p2;
	@%p3 bra 	$L__BB0_66;
	setp.lt.s32 	%p4, %r67, 1;
	@%p4 bra 	$L__BB0_49;
	setp.lt.s32 	%p5, %r68, 1;
	mul.lo.s32 	%r2, %r67, %r1;
	@%p5 bra 	$L__BB0_16;
	and.b32  	%r3, %r68, 7;
	mov.b32 	%r256, 0;
$L__BB0_4:
	add.s32 	%r76, %r68, -1;
	setp.lt.u32 	%p6, %r76, 7;
	not.b32 	%r77, %r256;
	add.s32 	%r78, %r2, %r67;
	add.s32 	%r79, %r78, %r77;
	mul.lo.s32 	%r5, %r79, %r68;
	mov.b32 	%r259, 0;
	@%p6 bra 	$L__BB0_7;
	mov.b32 	%r257, 0;
$L__BB0_6:
	.pragma "nounroll";
	ld.param.f64 	%fd314, [_Z21call_vecchia_Linv_gpuPdS_dddS_S_iiii_param_3];
	add.s32 	%r81, %r256, %r2;
	mul.wide.s32 	%rd15, %r81, 8;
	add.s64 	%rd16, %rd3, %rd15;
	ld.global.f64 	%fd38, [%rd16];
	cvt.rzi.s32.f64 	%r82, %fd38;
	add.s32 	%r83, %r82, -1;
	mad.lo.s32 	%r84, %r83, %r68, %r257;
	mul.wide.s32 	%rd17, %r84, 8;
	add.s64 	%rd18, %rd1, %rd17;
	ld.global.f64 	%fd39, [%rd18];
	div.rn.f64 	%fd40, %fd39, %fd314;
	add.s32 	%r85, %r257, %r5;
	mul.wide.s32 	%rd19, %r85, 8;
	add.s64 	%rd20, %rd2, %rd19;
	st.global.f64 	[%rd20], %fd40;
	ld.global.f64 	%fd41, [%rd16];
	cvt.rzi.s32.f64 	%r86, %fd41;
	add.s32 	%r87, %r86, -1;
	mul.lo.s32 	%r88, %r87, %r68;
	cvt.s64.s32 	%rd21, %r88;
	cvt.s64.s32 	%rd22, %r257;
	add.s64 	%rd23, %rd21, %rd22;
	shl.b64 	%rd24, %rd23, 3;
	add.s64 	%rd25, %rd1, %rd24;
	ld.global.f64 	%fd42, [%rd25+8];
	div.rn.f64 	%fd43, %fd42, %fd314;
	st.global.f64 	[%rd20+8], %fd43;
	ld.global.f64 	%fd44, [%rd16];
	cvt.rzi.s32.f64 	%r89, %fd44;
	add.s32 	%r90, %r89, -1;
	mul.lo.s32 	%r91, %r90, %r68;
	cvt.s64.s32 	%rd26, %r91;
	add.s64 	%rd27, %rd26, %rd22;
	shl.b64 	%rd28, %rd27, 3;
	add.s64 	%rd29, %rd1, %rd28;
	ld.global.f64 	%fd45, [%rd29+16];
	div.rn.f64 	%fd46, %fd45, %fd314;
	st.global.f64 	[%rd20+16], %fd46;
	ld.global.f64 	%fd47, [%rd16];
	cvt.rzi.s32.f64 	%r92, %fd47;
	add.s32 	%r93, %r92, -1;
	mul.lo.s32 	%r94, %r93, %r68;
	cvt.s64.s32 	%rd30, %r94;
	add.s64 	%rd31, %rd30, %rd22;
	shl.b64 	%rd32, %rd31, 3;
	add.s64 	%rd33, %rd1, %rd32;
	ld.global.f64 	%fd48, [%rd33+24];
	div.rn.f64 	%fd49, %fd48, %fd314;
	st.global.f64 	[%rd20+24], %fd49;
	ld.global.f64 	%fd50, [%rd16];
	cvt.rzi.s32.f64 	%r95, %fd50;
	add.s32 	%r96, %r95, -1;
	mul.lo.s32 	%r97, %r96, %r68;
	cvt.s64.s32 	%rd34, %r97;
	add.s64 	%rd35, %rd34, %rd22;
	shl.b64 	%rd36, %rd35, 3;
	add.s64 	%rd37, %rd1, %rd36;
	ld.global.f64 	%fd51, [%rd37+32];
	div.rn.f64 	%fd52, %fd51, %fd314;
	st.global.f64 	[%rd20+32], %fd52;
	ld.global.f64 	%fd53, [%rd16];
	cvt.rzi.s32.f64 	%r98, %fd53;
	add.s32 	%r99, %r98, -1;
	mul.lo.s32 	%r100, %r99, %r68;
	cvt.s64.s32 	%rd38, %r100;
	add.s64 	%rd39, %rd38, %rd22;
	shl.b64 	%rd40, %rd39, 3;
	add.s64 	%rd41, %rd1, %rd40;
	ld.global.f64 	%fd54, [%rd41+40];
	div.rn.f64 	%fd55, %fd54, %fd314;
	st.global.f64 	[%rd20+40], %fd55;
	ld.global.f64 	%fd56, [%rd16];
	cvt.rzi.s32.f64 	%r101, %fd56;
	add.s32 	%r102, %r101, -1;
	mul.lo.s32 	%r103, %r102, %r68;
	cvt.s64.s32 	%rd42, %r103;
	add.s64 	%rd43, %rd42, %rd22;
	shl.b64 	%rd44, %rd43, 3;
	add.s64 	%rd45, %rd1, %rd44;
	ld.global.f64 	%fd57, [%rd45+48];
	div.rn.f64 	%fd58, %fd57, %fd314;
	st.global.f64 	[%rd20+48], %fd58;
	ld.global.f64 	%fd59, [%rd16];
	cvt.rzi.s32.f64 	%r104, %fd59;
	add.s32 	%r105, %r104, -1;
	mul.lo.s32 	%r106, %r105, %r68;
	cvt.s64.s32 	%rd46, %r106;
	add.s64 	%rd47, %rd46, %rd22;
	shl.b64 	%rd48, %rd47, 3;
	add.s64 	%rd49, %rd1, %rd48;
	ld.global.f64 	%fd60, [%rd49+56];
	div.rn.f64 	%fd61, %fd60, %fd314;
	st.global.f64 	[%rd20+56], %fd61;
	add.s32 	%r257, %r257, 8;
	and.b32  	%r259, %r68, 2147483640;
	setp.ne.s32 	%p7, %r257, %r259;
	@%p7 bra 	$L__BB0_6;
$L__BB0_7:
	setp.eq.s32 	%p8, %r3, 0;
	@%p8 bra 	$L__BB0_15;
	add.s32 	%r107, %r3, -1;
	setp.lt.u32 	%p9, %r107, 3;
	@%p9 bra 	$L__BB0_10;
	ld.param.f64 	%fd315, [_Z21call_vecchia_Linv_gpuPdS_dddS_S_iiii_param_3];
	add.s32 	%r108, %r256, %r2;
	mul.wide.s32 	%rd50, %r108, 8;
	add.s64 	%rd51, %rd3, %rd50;
	ld.global.f64 	%fd62, [%rd51];
	cvt.rzi.s32.f64 	%r109, %fd62;
	add.s32 	%r110, %r109, -1;
	mad.lo.s32 	%r111, %r110, %r68, %r259;
	mul.wide.s32 	%rd52, %r111, 8;
	add.s64 	%rd53, %rd1, %rd52;
	ld.global.f64 	%fd63, [%rd53];
	div.rn.f64 	%fd64, %fd63, %fd315;
	add.s32 	%r112, %r259, %r5;
	mul.wide.s32 	%rd54, %r112, 8;
	add.s64 	%rd55, %rd2, %rd54;
	st.global.f64 	[%rd55], %fd64;
	ld.global.f64 	%fd65, [%rd51];
	cvt.rzi.s32.f64 	%r113, %fd65;
	add.s32 	%r114, %r113, -1;
	mul.lo.s32 	%r115, %r114, %r68;
	cvt.s64.s32 	%rd56, %r115;
	cvt.u64.u32 	%rd57, %r259;
	add.s64 	%rd58, %rd56, %rd57;
	shl.b64 	%rd59, %rd58, 3;
	add.s64 	%rd60, %rd1, %rd59;
	ld.global.f64 	%fd66, [%rd60+8];
	div.rn.f64 	%fd67, %fd66, %fd315;
	st.global.f64 	[%rd55+8], %fd67;
	ld.global.f64 	%fd68, [%rd51];
	cvt.rzi.s32.f64 	%r116, %fd68;
	add.s32 	%r117, %r116, -1;
	mul.lo.s32 	%r118, %r117, %r68;
	cvt.s64.s32 	%rd61, %r118;
	add.s64 	%rd62, %rd61, %rd57;
	shl.b64 	%rd63, %rd62, 3;
	add.s64 	%rd64, %rd1, %rd63;
	ld.global.f64 	%fd69, [%rd64+16];
	div.rn.f64 	%fd70, %fd69, %fd315;
	st.global.f64 	[%rd55+16], %fd70;
	ld.global.f64 	%fd71, [%rd51];
	cvt.rzi.s32.f64 	%r119, %fd71;
	add.s32 	%r120, %r119, -1;
	mul.lo.s32 	%r121, %r120, %r68;
	cvt.s64.s32 	%rd65, %r121;
	add.s64 	%rd66, %rd65, %rd57;
	shl.b64 	%rd67, %rd66, 3;
	add.s64 	%rd68, %rd1, %rd67;
	ld.global.f64 	%fd72, [%rd68+24];
	div.rn.f64 	%fd73, %fd72, %fd315;
	st.global.f64 	[%rd55+24], %fd73;
	add.s32 	%r259, %r259, 4;
$L__BB0_10:
	and.b32  	%r122, %r68, 3;
	setp.eq.s32 	%p10, %r122, 0;
	@%p10 bra 	$L__BB0_15;
	setp.eq.s32 	%p11, %r122, 1;
	@%p11 bra 	$L__BB0_13;
	ld.param.f64 	%fd316, [_Z21call_vecchia_Linv_gpuPdS_dddS_S_iiii_param_3];
	add.s32 	%r123, %r256, %r2;
	mul.wide.s32 	%rd69, %r123, 8;
	add.s64 	%rd70, %rd3, %rd69;
	ld.global.f64 	%fd74, [%rd70];
	cvt.rzi.s32.f64 	%r124, %fd74;
	add.s32 	%r125, %r124, -1;
	mad.lo.s32 	%r126, %r125, %r68, %r259;
	mul.wide.s32 	%rd71, %r126, 8;
	add.s64 	%rd72, %rd1, %rd71;
	ld.global.f64 	%fd75, [%rd72];
	div.rn.f64 	%fd76, %fd75, %fd316;
	add.s32 	%r127, %r259, %r5;
	mul.wide.s32 	%rd73, %r127, 8;
	add.s64 	%rd74, %rd2, %rd73;
	st.global.f64 	[%rd74], %fd76;
	ld.global.f64 	%fd77, [%rd70];
	cvt.rzi.s32.f64 	%r128, %fd77;
	add.s32 	%r129, %r128, -1;
	mul.lo.s32 	%r130, %r129, %r68;
	cvt.s64.s32 	%rd75, %r130;
	cvt.s64.s32 	%rd76, %r259;
	add.s64 	%rd77, %rd75, %rd76;
	shl.b64 	%rd78, %rd77, 3;
	add.s64 	%rd79, %rd1, %rd78;
	ld.global.f64 	%fd78, [%rd79+8];
	div.rn.f64 	%fd79, %fd78, %fd316;
	st.global.f64 	[%rd74+8], %fd79;
	add.s32 	%r259, %r259, 2;
$L__BB0_13:
	and.b32  	%r131, %r68, 1;
	setp.eq.b32 	%p12, %r131, 1;
	not.pred 	%p13, %p12;
	@%p13 bra 	$L__BB0_15;
	ld.param.f64 	%fd317, [_Z21call_vecchia_Linv_gpuPdS_dddS_S_iiii_param_3];
	add.s32 	%r132, %r256, %r2;
	mul.wide.s32 	%rd80, %r132, 8;
	add.s64 	%rd81, %rd3, %rd80;
	ld.global.f64 	%fd80, [%rd81];
	cvt.rzi.s32.f64 	%r133, %fd80;
	add.s32 	%r134, %r133, -1;
	mad.lo.s32 	%r135, %r134, %r68, %r259;
	mul.wide.s32 	%rd82, %r135, 8;
	add.s64 	%rd83, %rd1, %rd82;
	ld.global.f64 	%fd81, [%rd83];
	div.rn.f64 	%fd82, %fd81, %fd317;
	add.s32 	%r136, %r259, %r5;
	mul.wide.s32 	%rd84, %r136, 8;
	add.s64 	%rd85, %rd2, %rd84;
	st.global.f64 	[%rd85], %fd82;
$L__BB0_15:
	add.s32 	%r256, %r256, 1;
	setp.ne.s32 	%p14, %r256, %r67;
	@%p14 bra 	$L__BB0_4;
$L__BB0_16:
	mov.f64 	%fd83, 0d7FF0000000000000;
	{
	.reg .b32 %temp; 
	mov.b64 	{%temp, %r15}, %fd83;
	}
	mov.b32 	%r261, 0;
	mul.lo.s32 	%r139, %r2, %r68;
$L__BB0_17:
	mad.lo.s32 	%r140, %r261, %r68, %r139;
	mul.wide.s32 	%rd86, %r140, 8;
	add.s64 	%rd5, %rd2, %rd86;
	mad.lo.s32 	%r17, %r2, %r67, %r261;
	setp.eq.s32 	%p15, %r261, 0;
	mov.b32 	%r263, 0;
	@%p15 bra 	$L__BB0_26;
	mov.b32 	%r262, 0;
$L__BB0_19:
	ld.global.f64 	%fd84, [%rd5];
	mul.lo.s32 	%r142, %r2, %r68;
	mad.lo.s32 	%r143, %r262, %r68, %r142;
	mul.wide.s32 	%rd87, %r143, 8;
	add.s64 	%rd6, %rd2, %rd87;
	ld.global.f64 	%fd85, [%rd6];
	sub.f64 	%fd86, %fd84, %fd85;
	ld.global.f64 	%fd87, [%rd5+8];
	ld.global.f64 	%fd88, [%rd6+8];
	sub.f64 	%fd89, %fd87, %fd88;
	abs.f64 	%fd90, %fd86;
	abs.f64 	%fd91, %fd89;
	mov.b64 	%rd88, %fd91;
	mov.b64 	%rd89, %fd90;
	min.u64 	%rd90, %rd88, %rd89;
	mov.b64 	%fd92, %rd90;
	max.u64 	%rd91, %rd89, %rd88;
	mov.b64 	%fd93, %rd91;
	{
	.reg .b32 %temp; 
	mov.b64 	{%temp, %r144}, %fd93;
	}
	and.b32  	%r145, %r144, -4194304;
	xor.b32  	%r146, %r145, 2144337920;
	mov.b32 	%r147, 0;
	mov.b64 	%fd94, {%r147, %r146};
	mul.f64 	%fd95, %fd94, %fd92;
	mul.f64 	%fd96, %fd94, %fd93;
	mul.f64 	%fd97, %fd95, %fd95;
	fma.rn.f64 	%fd98, %fd96, %fd96, %fd97;
	min.f64 	%fd99, %fd98, 0d7FEFFFFFFFFFFFFF;
	rsqrt.approx.ftz.f64 	%fd100, %fd99;
	mul.rn.f64 	%fd101, %fd100, %fd100;
	neg.f64 	%fd102, %fd101;
	fma.rn.f64 	%fd103, %fd99, %fd102, 0d3FF0000000000000;
	fma.rn.f64 	%fd104, %fd103, 0d3FD8000000000000, 0d3FE0000000000000;
	mul.rn.f64 	%fd105, %fd103, %fd100;
	fma.rn.f64 	%fd106, %fd104, %fd105, %fd100;
	mul.f64 	%fd107, %fd98, %fd106;
	or.b32  	%r148, %r145, 1048576;
	mov.b64 	%fd108, {%r147, %r148};
	mul.f64 	%fd109, %fd108, %fd107;
	setp.eq.f64 	%p16, %fd92, 0d0000000000000000;
	selp.f64 	%fd110, %fd93, %fd109, %p16;
	{
	.reg .b32 %temp; 
	mov.b64 	{%temp, %r149}, %fd92;
	}
	setp.lt.u32 	%p17, %r149, %r15;
	selp.f64 	%fd1, %fd110, %fd92, %p17;
	setp.ne.s32 	%p18, %r261, %r262;
	@%p18 bra 	$L__BB0_21;
	ld.param.f64 	%fd318, [_Z21call_vecchia_Linv_gpuPdS_dddS_S_iiii_param_4];
	cvt.rn.f32.f64 	%f14, %fd1;
	fma.rn.f32 	%f15, %f14, 0fBBBB989D, 0f3F000000;
	cvt.sat.f32.f32 	%f16, %f15;
	mov.f32 	%f17, 0f4B400001;
	mov.f32 	%f18, 0f437C0000;
	fma.rm.f32 	%f19, %f16, %f18, %f17;
	add.f32 	%f20, %f19, 0fCB40007F;
	neg.f32 	%f21, %f20;
	fma.rn.f32 	%f22, %f14, 0fBFB8AA3B, %f21;
	fma.rn.f32 	%f23, %f14, 0fB2A57060, %f22;
	mov.b32 	%r156, %f19;
	shl.b32 	%r157, %r156, 23;
	mov.b32 	%f24, %r157;
	ex2.approx.ftz.f32 	%f25, %f23;
	mul.f32 	%f26, %f25, %f24;
	cvt.f64.f32 	%fd113, %f26;
	add.f64 	%fd114, %fd318, %fd113;
	mul.f64 	%fd115, %fd35, %fd114;
	mad.lo.s32 	%r158, %r261, %r67, %r17;
	mul.wide.s32 	%rd96, %r158, 8;
	add.s64 	%rd97, %rd4, %rd96;
	st.global.f64 	[%rd97], %fd115;
	bra.uni 	$L__BB0_22;
$L__BB0_21:
	cvt.rn.f32.f64 	%f1, %fd1;
	fma.rn.f32 	%f2, %f1, 0fBBBB989D, 0f3F000000;
	cvt.sat.f32.f32 	%f3, %f2;
	mov.f32 	%f4, 0f4B400001;
	mov.f32 	%f5, 0f437C0000;
	fma.rm.f32 	%f6, %f3, %f5, %f4;
	add.f32 	%f7, %f6, 0fCB40007F;
	neg.f32 	%f8, %f7;
	fma.rn.f32 	%f9, %f1, 0fBFB8AA3B, %f8;
	fma.rn.f32 	%f10, %f1, 0fB2A57060, %f9;
	mov.b32 	%r150, %f6;
	shl.b32 	%r151, %r150, 23;
	mov.b32 	%f11, %r151;
	ex2.approx.ftz.f32 	%f12, %f10;
	mul.f32 	%f13, %f12, %f11;
	cvt.f64.f32 	%fd111, %f13;
	mul.f64 	%fd112, %fd35, %fd111;
	mad.lo.s32 	%r152, %r262, %r67, %r17;
	mul.wide.s32 	%rd92, %r152, 8;
	add.s64 	%rd93, %rd4, %rd92;
	st.global.f64 	[%rd93], %fd112;
	mul.lo.s32 	%r153, %r2, %r67;
	mad.lo.s32 	%r154, %r261, %r67, %r153;
	add.s32 	%r155, %r154, %r262;
	mul.wide.s32 	%rd94, %r155, 8;
	add.s64 	%rd95, %rd4, %rd94;
	st.global.f64 	[%rd95], %fd112;
$L__BB0_22:
	add.s32 	%r19, %r262, 1;
	ld.global.f64 	%fd116, [%rd5];
	mul.wide.s32 	%rd98, %r68, 8;
	add.s64 	%rd99, %rd6, %rd98;
	ld.global.f64 	%fd117, [%rd99];
	sub.f64 	%fd118, %fd116, %fd117;
	ld.global.f64 	%fd119, [%rd5+8];
	ld.global.f64 	%fd120, [%rd99+8];
	sub.f64 	%fd121, %fd119, %fd120;
	abs.f64 	%fd122, %fd118;
	abs.f64 	%fd123, %fd121;
	mov.b64 	%rd100, %fd123;
	mov.b64 	%rd101, %fd122;
	min.u64 	%rd102, %rd100, %rd101;
	mov.b64 	%fd124, %rd102;
	max.u64 	%rd103, %rd101, %rd100;
	mov.b64 	%fd125, %rd103;
	{
	.reg .b32 %temp; 
	mov.b64 	{%temp, %r159}, %fd125;
	}
	and.b32  	%r160, %r159, -4194304;
	xor.b32  	%r161, %r160, 2144337920;
	mov.b32 	%r162, 0;
	mov.b64 	%fd126, {%r162, %r161};
	mul.f64 	%fd127, %fd126, %fd124;
	mul.f64 	%fd128, %fd126, %fd125;
	mul.f64 	%fd129, %fd127, %fd127;
	fma.rn.f64 	%fd130, %fd128, %fd128, %fd129;
	min.f64 	%fd131, %fd130, 0d7FEFFFFFFFFFFFFF;
	rsqrt.approx.ftz.f64 	%fd132, %fd131;
	mul.rn.f64 	%fd133, %fd132, %fd132;
	neg.f64 	%fd134, %fd133;
	fma.rn.f64 	%fd135, %fd131, %fd134, 0d3FF0000000000000;
	fma.rn.f64 	%fd136, %fd135, 0d3FD8000000000000, 0d3FE0000000000000;
	mul.rn.f64 	%fd137, %fd135, %fd132;
	fma.rn.f64 	%fd138, %fd136, %fd137, %fd132;
	mul.f64 	%fd139, %fd130, %fd138;
	or.b32  	%r163, %r160, 1048576;
	mov.b64 	%fd140, {%r162, %r163};
	mul.f64 	%fd141, %fd140, %fd139;
	setp.eq.f64 	%p19, %fd124, 0d0000000000000000;
	selp.f64 	%fd142, %fd125, %fd141, %p19;
	{
	.reg .b32 %temp; 
	mov.b64 	{%temp, %r164}, %fd124;
	}
	setp.lt.u32 	%p20, %r164, %r15;
	selp.f64 	%fd2, %fd142, %fd124, %p20;
	setp.eq.s32 	%p21, %r261, %r19;
	@%p21 bra 	$L__BB0_24;
	cvt.rn.f32.f64 	%f27, %fd2;
	fma.rn.f32 	%f28, %f27, 0fBBBB989D, 0f3F000000;
	cvt.sat.f32.f32 	%f29, %f28;
	mov.f32 	%f30, 0f4B400001;
	mov.f32 	%f31, 0f437C0000;
	fma.rm.f32 	%f32, %f29, %f31, %f30;
	add.f32 	%f33, %f32, 0fCB40007F;
	neg.f32 	%f34, %f33;
	fma.rn.f32 	%f35, %f27, 0fBFB8AA3B, %f34;
	fma.rn.f32 	%f36, %f27, 0fB2A57060, %f35;
	mov.b32 	%r165, %f32;
	shl.b32 	%r166, %r165, 23;
	mov.b32 	%f37, %r166;
	ex2.approx.ftz.f32 	%f38, %f36;
	mul.f32 	%f39, %f38, %f37;
	cvt.f64.f32 	%fd143, %f39;
	mul.f64 	%fd144, %fd35, %fd143;
	mad.lo.s32 	%r167, %r19, %r67, %r17;
	mul.wide.s32 	%rd104, %r167, 8;
	add.s64 	%rd105, %rd4, %rd104;
	st.global.f64 	[%rd105], %fd144;
	mul.lo.s32 	%r168, %r2, %r67;
	mad.lo.s32 	%r169, %r261, %r67, %r168;
	cvt.s64.s32 	%rd106, %r169;
	cvt.s64.s32 	%rd107, %r262;
	add.s64 	%rd108, %rd106, %rd107;
	shl.b64 	%rd109, %rd108, 3;
	add.s64 	%rd110, %rd4, %rd109;
	st.global.f64 	[%rd110+8], %fd144;
	bra.uni 	$L__BB0_25;
$L__BB0_24:
	ld.param.f64 	%fd319, [_Z21call_vecchia_Linv_gpuPdS_dddS_S_iiii_param_4];
	cvt.rn.f32.f64 	%f40, %fd2;
	fma.rn.f32 	%f41, %f40, 0fBBBB989D, 0f3F000000;
	cvt.sat.f32.f32 	%f42, %f41;
	mov.f32 	%f43, 0f4B400001;
	mov.f32 	%f44, 0f437C0000;
	fma.rm.f32 	%f45, %f42, %f44, %f43;
	add.f32 	%f46, %f45, 0fCB40007F;
	neg.f32 	%f47, %f46;
	fma.rn.f32 	%f48, %f40, 0fBFB8AA3B, %f47;
	fma.rn.f32 	%f49, %f40, 0fB2A57060, %f48;
	mov.b32 	%r170, %f45;
	shl.b32 	%r171, %r170, 23;
	mov.b32 	%f50, %r171;
	ex2.approx.ftz.f32 	%f51, %f49;
	mul.f32 	%f52, %f51, %f50;
	cvt.f64.f32 	%fd145, %f52;
	add.f64 	%fd146, %fd319, %fd145;
	mul.f64 	%fd147, %fd35, %fd146;
	mad.lo.s32 	%r172, %r261, %r67, %r17;
	mul.wide.s32 	%rd111, %r172, 8;
	add.s64 	%rd112, %rd4, %rd111;
	st.global.f64 	[%rd112], %fd147;
$L__BB0_25:
	add.s32 	%r262, %r262, 2;
	add.s32 	%r173, %r261, 1;
	and.b32  	%r263, %r173, -2;
	setp.ne.s32 	%p22, %r262, %r263;
	@%p22 bra 	$L__BB0_19;
$L__BB0_26:
	and.b32  	%r174, %r261, 1;
	setp.eq.b32 	%p23, %r174, 1;
	@%p23 bra 	$L__BB0_30;
	ld.global.f64 	%fd148, [%rd5];
	mul.lo.s32 	%r175, %r2, %r68;
	mad.lo.s32 	%r176, %r263, %r68, %r175;
	mul.wide.s32 	%rd113, %r176, 8;
	add.s64 	%rd114, %rd2, %rd113;
	ld.global.f64 	%fd149, [%rd114];
	sub.f64 	%fd150, %fd148, %fd149;
	ld.global.f64 	%fd151, [%rd5+8];
	ld.global.f64 	%fd152, [%rd114+8];
	sub.f64 	%fd153, %fd151, %fd152;
	abs.f64 	%fd154, %fd150;
	abs.f64 	%fd155, %fd153;
	mov.b64 	%rd115, %fd155;
	mov.b64 	%rd116, %fd154;
	min.u64 	%rd117, %rd115, %rd116;
	mov.b64 	%fd156, %rd117;
	max.u64 	%rd118, %rd116, %rd115;
	mov.b64 	%fd157, %rd118;
	{
	.reg .b32 %temp; 
	mov.b64 	{%temp, %r177}, %fd157;
	}
	and.b32  	%r178, %r177, -4194304;
	xor.b32  	%r179, %r178, 2144337920;
	mov.b32 	%r180, 0;
	mov.b64 	%fd158, {%r180, %r179};
	mul.f64 	%fd159, %fd158, %fd156;
	mul.f64 	%fd160, %fd158, %fd157;
	mul.f64 	%fd161, %fd159, %fd159;
	fma.rn.f64 	%fd162, %fd160, %fd160, %fd161;
	min.f64 	%fd163, %fd162, 0d7FEFFFFFFFFFFFFF;
	rsqrt.approx.ftz.f64 	%fd164, %fd163;
	mul.rn.f64 	%fd165, %fd164, %fd164;
	neg.f64 	%fd166, %fd165;
	fma.rn.f64 	%fd167, %fd163, %fd166, 0d3FF0000000000000;
	fma.rn.f64 	%fd168, %fd167, 0d3FD8000000000000, 0d3FE0000000000000;
	mul.rn.f64 	%fd169, %fd167, %fd164;
	fma.rn.f64 	%fd170, %fd168, %fd169, %fd164;
	mul.f64 	%fd171, %fd162, %fd170;
	or.b32  	%r181, %r178, 1048576;
	mov.b64 	%fd172, {%r180, %r181};
	mul.f64 	%fd173, %fd172, %fd171;
	setp.eq.f64 	%p24, %fd156, 0d0000000000000000;
	selp.f64 	%fd174, %fd157, %fd173, %p24;
	{
	.reg .b32 %temp; 
	mov.b64 	{%temp, %r182}, %fd156;
	}
	setp.lt.u32 	%p25, %r182, %r15;
	selp.f64 	%fd3, %fd174, %fd156, %p25;
	setp.eq.s32 	%p26, %r261, %r263;
	@%p26 bra 	$L__BB0_29;
	cvt.rn.f32.f64 	%f53, %fd3;
	fma.rn.f32 	%f54, %f53, 0fBBBB989D, 0f3F000000;
	cvt.sat.f32.f32 	%f55, %f54;
	mov.f32 	%f56, 0f4B400001;
	mov.f32 	%f57, 0f437C0000;
	fma.rm.f32 	%f58, %f55, %f57, %f56;
	add.f32 	%f59, %f58, 0fCB40007F;
	neg.f32 	%f60, %f59;
	fma.rn.f32 	%f61, %f53, 0fBFB8AA3B, %f60;
	fma.rn.f32 	%f62, %f53, 0fB2A57060, %f61;
	mov.b32 	%r183, %f58;
	shl.b32 	%r184, %r183, 23;
	mov.b32 	%f63, %r184;
	ex2.approx.ftz.f32 	%f64, %f62;
	mul.f32 	%f65, %f64, %f63;
	cvt.f64.f32 	%fd175, %f65;
	mul.f64 	%fd176, %fd35, %fd175;
	mad.lo.s32 	%r185, %r263, %r67, %r17;
	mul.wide.s32 	%rd119, %r185, 8;
	add.s64 	%rd120, %rd4, %rd119;
	st.global.f64 	[%rd120], %fd176;
	mul.lo.s32 	%r186, %r2, %r67;
	mad.lo.s32 	%r187, %r261, %r67, %r186;
	add.s32 	%r188, %r187, %r263;
	mul.wide.s32 	%rd121, %r188, 8;
	add.s64 	%rd122, %rd4, %rd121;
	st.global.f64 	[%rd122], %fd176;
	bra.uni 	$L__BB0_30;
$L__BB0_29:
	ld.param.f64 	%fd320, [_Z21call_vecchia_Linv_gpuPdS_dddS_S_iiii_param_4];
	cvt.rn.f32.f64 	%f66, %fd3;
	fma.rn.f32 	%f67, %f66, 0fBBBB989D, 0f3F000000;
	cvt.sat.f32.f32 	%f68, %f67;
	mov.f32 	%f69, 0f4B400001;
	mov.f32 	%f70, 0f437C0000;
	fma.rm.f32 	%f71, %f68, %f70, %f69;
	add.f32 	%f72, %f71, 0fCB40007F;
	neg.f32 	%f73, %f72;
	fma.rn.f32 	%f74, %f66, 0fBFB8AA3B, %f73;
	fma.rn.f32 	%f75, %f66, 0fB2A57060, %f74;
	mov.b32 	%r189, %f71;
	shl.b32 	%r190, %r189, 23;
	mov.b32 	%f76, %r190;
	ex2.approx.ftz.f32 	%f77, %f75;
	mul.f32 	%f78, %f77, %f76;
	cvt.f64.f32 	%fd177, %f78;
	add.f64 	%fd178, %fd320, %fd177;
	mul.f64 	%fd179, %fd35, %fd178;
	mad.lo.s32 	%r191, %r2, %r67, %r261;
	mad.lo.s32 	%r192, %r261, %r67, %r191;
	mul.wide.s32 	%rd123, %r192, 8;
	add.s64 	%rd124, %rd4, %rd123;
	st.global.f64 	[%rd124], %fd179;
$L__BB0_30:
	add.s32 	%r261, %r261, 1;
	setp.ne.s32 	%p27, %r261, %r67;
	@%p27 bra 	$L__BB0_17;
	// begin inline asm
	mov.u64 	%rd125, %clock64;
	// end inline asm
	mov.b32 	%r264, 0;
	mov.b16 	%rs17, 0;
	mul.wide.u32 	%rd161, %r67, 8;
	mov.u16 	%rs18, %rs17;
$L__BB0_32:
	setp.eq.s32 	%p28, %r264, 0;
	add.s32 	%r194, %r264, %r2;
	mul.lo.s32 	%r25, %r194, %r67;
	add.s32 	%r195, %r25, %r264;
	mul.wide.s32 	%rd126, %r195, 8;
	add.s64 	%rd7, %rd4, %rd126;
	@%p28 bra 	$L__BB0_36;
	mov.b32 	%r267, 0;
	mov.f64 	%fd330, 0d0000000000000000;
$L__BB0_34:
	setp.ge.u32 	%p29, %r267, %r264;
	@%p29 bra 	$L__BB0_67;
	add.s32 	%r222, %r267, %r2;
	mad.lo.s32 	%r223, %r222, %r67, %r264;
	mul.wide.s32 	%rd170, %r223, 8;
	add.s64 	%rd171, %rd4, %rd170;
	ld.global.f64 	%fd235, [%rd171];
	mul.f64 	%fd236, %fd235, %fd235;
	sub.f64 	%fd330, %fd330, %fd236;
	bra.uni 	$L__BB0_80;
$L__BB0_36:
	add.s32 	%r225, %r67, -1;
	setp.lt.u32 	%p40, %r225, 3;
	mov.b32 	%r266, 0;
	@%p40 bra 	$L__BB0_42;
	mov.b32 	%r265, 0;
$L__BB0_38:
	setp.eq.s32 	%p41, %r265, 0;
	add.s32 	%r227, %r265, %r25;
	mul.wide.s32 	%rd172, %r227, 8;
	add.s64 	%rd8, %rd4, %rd172;
	@%p41 bra 	$L__BB0_40;
	ld.global.f64 	%fd237, [%rd8];
	ld.global.f64 	%fd238, [%rd7];
	div.rn.f64 	%fd239, %fd237, %fd238;
	st.global.f64 	[%rd8], %fd239;
	ld.global.f64 	%fd321, [%rd7];
	bra.uni 	$L__BB0_41;
$L__BB0_40:
	ld.global.f64 	%fd240, [%rd7];
	add.f64 	%fd241, %fd240, 0d0000000000000000;
	sqrt.rn.f64 	%fd321, %fd241;
	st.global.f64 	[%rd7], %fd321;
$L__BB0_41:
	ld.global.f64 	%fd242, [%rd8+8];
	div.rn.f64 	%fd243, %fd242, %fd321;
	st.global.f64 	[%rd8+8], %fd243;
	ld.global.f64 	%fd244, [%rd8+16];
	ld.global.f64 	%fd245, [%rd7];
	div.rn.f64 	%fd246, %fd244, %fd245;
	st.global.f64 	[%rd8+16], %fd246;
	ld.global.f64 	%fd247, [%rd8+24];
	ld.global.f64 	%fd248, [%rd7];
	div.rn.f64 	%fd249, %fd247, %fd248;
	st.global.f64 	[%rd8+24], %fd249;
	add.s32 	%r265, %r265, 4;
	and.b32  	%r266, %r67, 2147483644;
	setp.ne.s32 	%p42, %r265, %r266;
	@%p42 bra 	$L__BB0_38;
$L__BB0_42:
	and.b32  	%r30, %r67, 3;
	setp.eq.s32 	%p43, %r30, 0;
	@%p43 bra 	$L__BB0_81;
	setp.eq.s32 	%p44, %r266, 0;
	@%p44 bra 	$L__BB0_45;
	add.s32 	%r228, %r266, %r25;
	mul.wide.s32 	%rd173, %r228, 8;
	add.s64 	%rd174, %rd4, %rd173;
	ld.global.f64 	%fd250, [%rd174];
	ld.global.f64 	%fd251, [%rd7];
	div.rn.f64 	%fd252, %fd250, %fd251;
	st.global.f64 	[%rd174], %fd252;
	bra.uni 	$L__BB0_46;
$L__BB0_45:
	ld.global.f64 	%fd253, [%rd7];
	add.f64 	%fd254, %fd253, 0d0000000000000000;
	sqrt.rn.f64 	%fd255, %fd254;
	st.global.f64 	[%rd7], %fd255;
$L__BB0_46:
	setp.eq.s32 	%p45, %r30, 1;
	@%p45 bra 	$L__BB0_81;
	setp.eq.s32 	%p46, %r30, 2;
	cvt.s64.s32 	%rd175, %r25;
	cvt.u64.u32 	%rd176, %r266;
	add.s64 	%rd177, %rd176, %rd175;
	shl.b64 	%rd178, %rd177, 3;
	add.s64 	%rd9, %rd4, %rd178;
	ld.global.f64 	%fd256, [%rd9+8];
	ld.global.f64 	%fd257, [%rd7];
	div.rn.f64 	%fd258, %fd256, %fd257;
	st.global.f64 	[%rd9+8], %fd258;
	@%p46 bra 	$L__BB0_81;
	ld.global.f64 	%fd259, [%rd9+16];
	ld.global.f64 	%fd260, [%rd7];
	div.rn.f64 	%fd261, %fd259, %fd260;
	st.global.f64 	[%rd9+16], %fd261;
	bra.uni 	$L__BB0_81;
$L__BB0_49:
	// begin inline asm
	mov.u64 	%rd14, %clock64;
	// end inline asm
$L__BB0_50:
	setp.lt.s32 	%p48, %r67, 1;
	@%p48 bra 	$L__BB0_65;
	mul.lo.s32 	%r31, %r67, %r1;
	mov.f64 	%fd332, 0d3FF0000000000000;
	mov.b32 	%r272, 0;
	mov.b16 	%rs19, 0;
	mov.u16 	%rs20, %rs19;
	mov.u32 	%r273, %r67;
$L__BB0_52:
	mov.u32 	%r44, %r273;
	add.s32 	%r273, %r44, -1;
	setp.ge.s32 	%p49, %r44, %r67;
	mov.f64 	%fd340, 0d0000000000000000;
	@%p49 bra 	$L__BB0_64;
	add.s32 	%r230, %r272, -1;
	add.s32 	%r231, %r273, %r31;
	mul.lo.s32 	%r46, %r231, %r67;
	setp.lt.u32 	%p50, %r230, 7;
	mov.f64 	%fd340, 0d0000000000000000;
	mov.u32 	%r278, %r44;
	@%p50 bra 	$L__BB0_56;
	and.b32  	%r232, %r272, -8;
	neg.s32 	%r276, %r232;
	add.s32 	%r275, %r44, %r46;
	mov.u32 	%r233, %ctaid.x;
	mov.u32 	%r234, %ntid.x;
	mov.u32 	%r235, %tid.x;
	mad.lo.s32 	%r236, %r233, %r234, %r235;
	mad.lo.s32 	%r237, %r67, %r236, %r67;
	not.b32 	%r238, %r44;
	add.s32 	%r274, %r238, %r237;
	mov.f64 	%fd340, 0d0000000000000000;
	mov.u32 	%r278, %r44;
$L__BB0_55:
	.pragma "nounroll";
	mul.wide.s32 	%rd179, %r275, 8;
	add.s64 	%rd180, %rd4, %rd179;
	mul.wide.s32 	%rd181, %r274, 8;
	add.s64 	%rd182, %rd3, %rd181;
	ld.global.f64 	%fd267, [%rd180];
	ld.global.f64 	%fd268, [%rd182];
	fma.rn.f64 	%fd269, %fd267, %fd268, %fd340;
	ld.global.f64 	%fd270, [%rd180+8];
	ld.global.f64 	%fd271, [%rd182+-8];
	fma.rn.f64 	%fd272, %fd270, %fd271, %fd269;
	ld.global.f64 	%fd273, [%rd180+16];
	ld.global.f64 	%fd274, [%rd182+-16];
	fma.rn.f64 	%fd275, %fd273, %fd274, %fd272;
	ld.global.f64 	%fd276, [%rd180+24];
	ld.global.f64 	%fd277, [%rd182+-24];
	fma.rn.f64 	%fd278, %fd276, %fd277, %fd275;
	ld.global.f64 	%fd279, [%rd180+32];
	ld.global.f64 	%fd280, [%rd182+-32];
	fma.rn.f64 	%fd281, %fd279, %fd280, %fd278;
	ld.global.f64 	%fd282, [%rd180+40];
	ld.global.f64 	%fd283, [%rd182+-40];
	fma.rn.f64 	%fd284, %fd282, %fd283, %fd281;
	ld.global.f64 	%fd285, [%rd180+48];
	ld.global.f64 	%fd286, [%rd182+-48];
	fma.rn.f64 	%fd287, %fd285, %fd286, %fd284;
	ld.global.f64 	%fd288, [%rd180+56];
	ld.global.f64 	%fd289, [%rd182+-56];
	fma.rn.f64 	%fd340, %fd288, %fd289, %fd287;
	add.s32 	%r278, %r278, 8;
	add.s32 	%r276, %r276, 8;
	add.s32 	%r275, %r275, 8;
	add.s32 	%r274, %r274, -8;
	setp.ne.s32 	%p51, %r276, 0;
	@%p51 bra 	$L__BB0_55;
$L__BB0_56:
	and.b32  	%r239, %r272, 7;
	setp.eq.s32 	%p52, %r239, 0;
	@%p52 bra 	$L__BB0_64;
	add.s32 	%r59, %r31, %r67;
	cvt.u32.u16 	%r240, %rs20;
	and.b32  	%r60, %r240, 7;
	add.s32 	%r241, %r60, -1;
	setp.lt.u32 	%p53, %r241, 3;
	@%p53 bra 	$L__BB0_59;
	add.s32 	%r242, %r278, %r46;
	mul.wide.s32 	%rd183, %r242, 8;
	add.s64 	%rd184, %rd4, %rd183;
	ld.global.f64 	%fd291, [%rd184];
	not.b32 	%r243, %r278;
	add.s32 	%r244, %r59, %r243;
	mul.wide.s32 	%rd185, %r244, 8;
	add.s64 	%rd186, %rd3, %rd185;
	ld.global.f64 	%fd292, [%rd186];
	fma.rn.f64 	%fd293, %fd291, %fd292, %fd340;
	ld.global.f64 	%fd294, [%rd184+8];
	ld.global.f64 	%fd295, [%rd186+-8];
	fma.rn.f64 	%fd296, %fd294, %fd295, %fd293;
	ld.global.f64 	%fd297, [%rd184+16];
	ld.global.f64 	%fd298, [%rd186+-16];
	fma.rn.f64 	%fd299, %fd297, %fd298, %fd296;
	ld.global.f64 	%fd300, [%rd184+24];
	ld.global.f64 	%fd301, [%rd186+-24];
	fma.rn.f64 	%fd340, %fd300, %fd301, %fd299;
	add.s32 	%r278, %r278, 4;
$L__BB0_59:
	and.b32  	%r245, %r60, 3;
	setp.eq.s32 	%p54, %r245, 0;
	@%p54 bra 	$L__BB0_64;
	and.b16  	%rs15, %rs19, 3;
	setp.eq.s16 	%p55, %rs15, 1;
	@%p55 bra 	$L__BB0_62;
	add.s32 	%r246, %r278, %r46;
	mul.wide.s32 	%rd187, %r246, 8;
	add.s64 	%rd188, %rd4, %rd187;
	ld.global.f64 	%fd303, [%rd188];
	not.b32 	%r247, %r278;
	add.s32 	%r248, %r59, %r247;
	mul.wide.s32 	%rd189, %r248, 8;
	add.s64 	%rd190, %rd3, %rd189;
	ld.global.f64 	%fd304, [%rd190];
	fma.rn.f64 	%fd305, %fd303, %fd304, %fd340;
	ld.global.f64 	%fd306, [%rd188+8];
	ld.global.f64 	%fd307, [%rd190+-8];
	fma.rn.f64 	%fd340, %fd306, %fd307, %fd305;
	add.s32 	%r278, %r278, 2;
$L__BB0_62:
	and.b16  	%rs16, %rs19, 1;
	setp.eq.b16 	%p56, %rs16, 1;
	not.pred 	%p57, %p56;
	@%p57 bra 	$L__BB0_64;
	add.s32 	%r249, %r278, %r46;
	mul.wide.s32 	%rd191, %r249, 8;
	add.s64 	%rd192, %rd4, %rd191;
	ld.global.f64 	%fd308, [%rd192];
	not.b32 	%r250, %r278;
	add.s32 	%r251, %r59, %r250;
	mul.wide.s32 	%rd193, %r251, 8;
	add.s64 	%rd194, %rd3, %rd193;
	ld.global.f64 	%fd309, [%rd194];
	fma.rn.f64 	%fd340, %fd308, %fd309, %fd340;
$L__BB0_64:
	sub.f64 	%fd311, %fd332, %fd340;
	add.s32 	%r252, %r273, %r31;
	mad.lo.s32 	%r253, %r252, %r67, %r273;
	mul.wide.s32 	%rd195, %r253, 8;
	add.s64 	%rd196, %rd4, %rd195;
	ld.global.f64 	%fd312, [%rd196];
	div.rn.f64 	%fd313, %fd311, %fd312;
	add.s32 	%r254, %r31, %r67;
	sub.s32 	%r255, %r254, %r44;
	mul.wide.s32 	%rd197, %r255, 8;
	add.s64 	%rd198, %rd3, %rd197;
	st.global.f64 	[%rd198], %fd313;
	setp.gt.u32 	%p58, %r44, 1;
	add.s32 	%r272, %r272, 1;
	add.s16 	%rs20, %rs20, 1;
	add.s16 	%rs19, %rs19, 1;
	mov.f64 	%fd332, 0d0000000000000000;
	@%p58 bra 	$L__BB0_52;
$L__BB0_65:
	// begin inline asm
	mov.u64 	%rd199, %clock64;
	// end inline asm
$L__BB0_66:
	ret;
$L__BB0_67:
	setp.eq.s32 	%p30, %r267, %r264;
	@%p30 bra 	$L__BB0_82;
	setp.lt.u32 	%p31, %r264, 8;
	mov.f64 	%fd330, 0d0000000000000000;
	mov.b32 	%r270, 0;
	@%p31 bra 	$L__BB0_71;
	mov.f64 	%fd330, 0d0000000000000000;
	mov.b32 	%r268, 0;
$L__BB0_70:
	.pragma "nounroll";
	add.s32 	%r199, %r268, %r2;
	mul.lo.s32 	%r200, %r199, %r67;
	add.s32 	%r201, %r200, %r264;
	mul.wide.s32 	%rd127, %r201, 8;
	add.s64 	%rd128, %rd4, %rd127;
	ld.global.f64 	%fd184, [%rd128];
	add.s32 	%r202, %r200, %r267;
	mul.wide.s32 	%rd129, %r202, 8;
	add.s64 	%rd130, %rd4, %rd129;
	ld.global.f64 	%fd185, [%rd130];
	fma.rn.f64 	%fd186, %fd184, %fd185, %fd330;
	add.s64 	%rd132, %rd128, %rd161;
	ld.global.f64 	%fd187, [%rd132];
	add.s64 	%rd133, %rd130, %rd161;
	ld.global.f64 	%fd188, [%rd133];
	fma.rn.f64 	%fd189, %fd187, %fd188, %fd186;
	add.s64 	%rd134, %rd132, %rd161;
	ld.global.f64 	%fd190, [%rd134];
	add.s64 	%rd135, %rd133, %rd161;
	ld.global.f64 	%fd191, [%rd135];
	fma.rn.f64 	%fd192, %fd190, %fd191, %fd189;
	add.s64 	%rd136, %rd134, %rd161;
	ld.global.f64 	%fd193, [%rd136];
	add.s64 	%rd137, %rd135, %rd161;
	ld.global.f64 	%fd194, [%rd137];
	fma.rn.f64 	%fd195, %fd193, %fd194, %fd192;
	add.s64 	%rd138, %rd136, %rd161;
	ld.global.f64 	%fd196, [%rd138];
	add.s64 	%rd139, %rd137, %rd161;
	ld.global.f64 	%fd197, [%rd139];
	fma.rn.f64 	%fd198, %fd196, %fd197, %fd195;
	add.s64 	%rd140, %rd138, %rd161;
	ld.global.f64 	%fd199, [%rd140];
	add.s64 	%rd141, %rd139, %rd161;
	ld.global.f64 	%fd200, [%rd141];
	fma.rn.f64 	%fd201, %fd199, %fd200, %fd198;
	add.s64 	%rd142, %rd140, %rd161;
	ld.global.f64 	%fd202, [%rd142];
	add.s64 	%rd143, %rd141, %rd161;
	ld.global.f64 	%fd203, [%rd143];
	fma.rn.f64 	%fd204, %fd202, %fd203, %fd201;
	add.s64 	%rd144, %rd142, %rd161;
	ld.global.f64 	%fd205, [%rd144];
	add.s64 	%rd145, %rd143, %rd161;
	ld.global.f64 	%fd206, [%rd145];
	fma.rn.f64 	%fd330, %fd205, %fd206, %fd204;
	add.s32 	%r268, %r268, 8;
	and.b32  	%r270, %r264, 2147483640;
	setp.ne.s32 	%p32, %r268, %r270;
	@%p32 bra 	$L__BB0_70;
$L__BB0_71:
	and.b32  	%r203, %r264, 7;
	setp.eq.s32 	%p33, %r203, 0;
	@%p33 bra 	$L__BB0_79;
	cvt.u32.u16 	%r204, %rs18;
	and.b32  	%r205, %r204, 7;
	add.s32 	%r206, %r205, -1;
	setp.lt.u32 	%p34, %r206, 3;
	@%p34 bra 	$L__BB0_74;
	add.s32 	%r207, %r270, %r2;
	mul.lo.s32 	%r208, %r207, %r67;
	add.s32 	%r209, %r208, %r264;
	mul.wide.s32 	%rd146, %r209, 8;
	add.s64 	%rd147, %rd4, %rd146;
	ld.global.f64 	%fd208, [%rd147];
	add.s32 	%r210, %r208, %r267;
	mul.wide.s32 	%rd148, %r210, 8;
	add.s64 	%rd149, %rd4, %rd148;
	ld.global.f64 	%fd209, [%rd149];
	fma.rn.f64 	%fd210, %fd208, %fd209, %fd330;
	add.s64 	%rd151, %rd147, %rd161;
	ld.global.f64 	%fd211, [%rd151];
	add.s64 	%rd152, %rd149, %rd161;
	ld.global.f64 	%fd212, [%rd152];
	fma.rn.f64 	%fd213, %fd211, %fd212, %fd210;
	add.s64 	%rd153, %rd151, %rd161;
	ld.global.f64 	%fd214, [%rd153];
	add.s64 	%rd154, %rd152, %rd161;
	ld.global.f64 	%fd215, [%rd154];
	fma.rn.f64 	%fd216, %fd214, %fd215, %fd213;
	add.s64 	%rd155, %rd153, %rd161;
	ld.global.f64 	%fd217, [%rd155];
	add.s64 	%rd156, %rd154, %rd161;
	ld.global.f64 	%fd218, [%rd156];
	fma.rn.f64 	%fd330, %fd217, %fd218, %fd216;
	add.s32 	%r270, %r270, 4;
$L__BB0_74:
	and.b32  	%r212, %r204, 3;
	setp.eq.s32 	%p35, %r212, 0;
	@%p35 bra 	$L__BB0_79;
	and.b16  	%rs11, %rs17, 3;
	setp.eq.s16 	%p36, %rs11, 1;
	@%p36 bra 	$L__BB0_77;
	add.s32 	%r213, %r270, %r2;
	mul.lo.s32 	%r214, %r213, %r67;
	add.s32 	%r215, %r214, %r264;
	mul.wide.s32 	%rd157, %r215, 8;
	add.s64 	%rd158, %rd4, %rd157;
	ld.global.f64 	%fd220, [%rd158];
	add.s32 	%r216, %r214, %r267;
	mul.wide.s32 	%rd159, %r216, 8;
	add.s64 	%rd160, %rd4, %rd159;
	ld.global.f64 	%fd221, [%rd160];
	fma.rn.f64 	%fd222, %fd220, %fd221, %fd330;
	add.s64 	%rd162, %rd158, %rd161;
	ld.global.f64 	%fd223, [%rd162];
	add.s64 	%rd163, %rd160, %rd161;
	ld.global.f64 	%fd224, [%rd163];
	fma.rn.f64 	%fd330, %fd223, %fd224, %fd222;
	add.s32 	%r270, %r270, 2;
$L__BB0_77:
	and.b16  	%rs12, %rs17, 1;
	setp.eq.b16 	%p37, %rs12, 1;
	not.pred 	%p38, %p37;
	@%p38 bra 	$L__BB0_79;
	add.s32 	%r217, %r270, %r2;
	mul.lo.s32 	%r218, %r217, %r67;
	add.s32 	%r219, %r218, %r264;
	mul.wide.s32 	%rd164, %r219, 8;
	add.s64 	%rd165, %rd4, %rd164;
	ld.global.f64 	%fd225, [%rd165];
	add.s32 	%r220, %r218, %r267;
	mul.wide.s32 	%rd166, %r220, 8;
	add.s64 	%rd167, %rd4, %rd166;
	ld.global.f64 	%fd226, [%rd167];
	fma.rn.f64 	%fd330, %fd225, %fd226, %fd330;
$L__BB0_79:
	add.s32 	%r221, %r267, %r25;
	mul.wide.s32 	%rd168, %r221, 8;
	add.s64 	%rd169, %rd4, %rd168;
	ld.global.f64 	%fd227, [%rd169];
	sub.f64 	%fd228, %fd227, %fd330;
	ld.global.f64 	%fd229, [%rd7];
	div.rn.f64 	%fd230, %fd228, %fd229;
	st.global.f64 	[%rd169], %fd230;
$L__BB0_80:
	add.s32 	%r267, %r267, 1;
	setp.ne.s32 	%p39, %r267, %r67;
	@%p39 bra 	$L__BB0_34;
$L__BB0_81:
	add.s32 	%r264, %r264, 1;
	setp.eq.s32 	%p47, %r264, %r67;
	add.s16 	%rs18, %rs18, 1;
	add.s16 	%rs17, %rs17, 1;
	@%p47 bra 	$L__BB0_50;
	bra.uni 	$L__BB0_32;
$L__BB0_82:
	ld.global.f64 	%fd232, [%rd7];
	add.f64 	%fd233, %fd330, %fd232;
	sqrt.rn.f64 	%fd234, %fd233;
	st.global.f64 	[%rd7], %fd234;
	mov.f64 	%fd330, 0d0000000000000000;
	bra.uni 	$L__BB0_80;

}


// ===== COMPILED SASS (sm_100) =====

	.target	sm_100

	.elftype	@"ET_EXEC"


//--------------------- .note.nv.tkinfo           --------------------------
	.section	.note.nv.tkinfo,"",@"SHT_NOTE"
	.sectionflags	@"SHF_NOTE_NV_TKINFO"
	.tkinfo
        /*0018*/ 	.word	0x00000002
        /*0030*/ 	.string	""
        /*0030*/ 	.string	"ptxas"
        /*0030*/ 	.string	"Cuda compilation tools, release 13.0, V13.0.88"
        /*0030*/ 	.string	"Build cuda_13.0.r13.0/compiler.36424714_0"
        /*0030*/ 	.string	"-arch sm_100 -m 64 "



//--------------------- .note.nv.cuinfo           --------------------------
	.section	.note.nv.cuinfo,"",@"SHT_NOTE"
	.sectionflags	@"SHF_NOTE_NV_CUINFO"
        /*0018*/ 	.short	0x0002
        /*001a*/ 	.short	0x0064
        /*001c*/ 	.short	0x0082
	.zero		2


//--------------------- .nv.info                  --------------------------
	.section	.nv.info,"",@"SHT_CUDA_INFO"
	.align	4


	//----- nvinfo : EIATTR_REGCOUNT
	.align		4
        /*0000*/ 	.byte	0x04, 0x2f
        /*0002*/ 	.short	(.L_1 - .L_0)
	.align		4
.L_0:
        /*0004*/ 	.word	index@(_Z21call_vecchia_Linv_gpuPdS_dddS_S_iiii)
        /*0008*/ 	.word	0x00000028


	//----- nvinfo : EIATTR_FRAME_SIZE
	.align		4
.L_1:
        /*000c*/ 	.byte	0x04, 0x11
        /*000e*/ 	.short	(.L_3 - .L_2)
	.align		4
.L_2:
        /*0010*/ 	.word	index@($__internal_1_$__cuda_sm20_dsqrt_rn_f64_mediumpath_v1)
        /*0014*/ 	.word	0x00000000


	//----- nvinfo : EIATTR_FRAME_SIZE
	.align		4
.L_3:
        /*0018*/ 	.byte	0x04, 0x11
        /*001a*/ 	.short	(.L_5 - .L_4)
	.align		4
.L_4:
        /*001c*/ 	.word	index@($__internal_0_$__cuda_sm20_div_rn_f64_full)
        /*0020*/ 	.word	0x00000000


	//----- nvinfo : EIATTR_FRAME_SIZE
	.align		4
.L_5:
        /*0024*/ 	.byte	0x04, 0x11
        /*0026*/ 	.short	(.L_7 - .L_6)
	.align		4
.L_6:
        /*0028*/ 	.word	index@(_Z21call_vecchia_Linv_gpuPdS_dddS_S_iiii)
        /*002c*/ 	.word	0x00000000


	//----- nvinfo : EIATTR_MIN_STACK_SIZE
	.align		4
.L_7:
        /*0030*/ 	.byte	0x04, 0x12
        /*0032*/ 	.short	(.L_9 - .L_8)
	.align		4
.L_8:
        /*0034*/ 	.word	index@(_Z21call_vecchia_Linv_gpuPdS_dddS_S_iiii)
        /*0038*/ 	.word	0x00000000
.L_9:


//--------------------- .nv.compat                --------------------------
	.section	.nv.compat,"",@"SHT_CUDA_COMPAT_INFO"
	.align	4
        /*0000*/ 	.byte	0x02, 0x09, 0x00, 0x00, 0x02, 0x02, 0x01, 0x00, 0x02, 0x05, 0x05, 0x00, 0x03, 0x07, 0x01, 0x01
        /*0010*/ 	.byte	0x02, 0x03, 0x00, 0x00, 0x02, 0x06, 0x01, 0x00, 0x04, 0x0b, 0x08, 0x00, 0x01, 0x00, 0x00, 0x00
        /*0020*/ 	.byte	0x00, 0x00, 0x00, 0x00


//--------------------- .nv.info._Z21call_vecchia_Linv_gpuPdS_dddS_S_iiii --------------------------
	.section	.nv.info._Z21call_vecchia_Linv_gpuPdS_dddS_S_iiii,"",@"SHT_CUDA_INFO"
	.sectionflags	@""
	.align	4


	//----- nvinfo : EIATTR_CUDA_API_VERSION
	.align		4
        /*0000*/ 	.byte	0x04, 0x37
        /*0002*/ 	.short	(.L_11 - .L_10)
.L_10:
        /*0004*/ 	.word	0x00000082


	//----- nvinfo : EIATTR_KPARAM_INFO
	.align		4
.L_11:
        /*0008*/ 	.byte	0x04, 0x17
        /*000a*/ 	.short	(.L_13 - .L_12)
.L_12:
        /*000c*/ 	.word	0x00000000
        /*0010*/ 	.short	0x000a
        /*0012*/ 	.short	0x0044
        /*0014*/ 	.byte	0x00, 0xf0, 0x11, 0x00


	//----- nvinfo : EIATTR_KPARAM_INFO
	.align		4
.L_13:
        /*0018*/ 	.byte	0x04, 0x17
        /*001a*/ 	.short	(.L_15 - .L_14)
.L_14:
        /*001c*/ 	.word	0x00000000
        /*0020*/ 	.short	0x0009
        /*0022*/ 	.short	0x0040
        /*0024*/ 	.byte	0x00, 0xf0, 0x11, 0x00


	//----- nvinfo : EIATTR_KPARAM_INFO
	.align		4
.L_15:
        /*0028*/ 	.byte	0x04, 0x17
        /*002a*/ 	.short	(.L_17 - .L_16)
.L_16:
        /*002c*/ 	.word	0x00000000
        /*0030*/ 	.short	0x0008
        /*0032*/ 	.short	0x003c
        /*0034*/ 	.byte	0x00, 0xf0, 0x11, 0x00


	//----- nvinfo : EIATTR_KPARAM_INFO
	.align		4
.L_17:
        /*0038*/ 	.byte	0x04, 0x17
        /*003a*/ 	.short	(.L_19 - .L_18)
.L_18:
        /*003c*/ 	.word	0x00000000
        /*0040*/ 	.short	0x0007
        /*0042*/ 	.short	0x0038
        /*0044*/ 	.byte	0x00, 0xf0, 0x11, 0x00


	//----- nvinfo : EIATTR_KPARAM_INFO
	.align		4
.L_19:
        /*0048*/ 	.byte	0x04, 0x17
        /*004a*/ 	.short	(.L_21 - .L_20)
.L_20:
        /*004c*/ 	.word	0x00000000
        /*0050*/ 	.short	0x0006
        /*0052*/ 	.short	0x0030
        /*0054*/ 	.byte	0x00, 0xf5, 0x21, 0x00


	//----- nvinfo : EIATTR_KPARAM_INFO
	.align		4
.L_21:
        /*0058*/ 	.byte	0x04, 0x17
        /*005a*/ 	.short	(.L_23 - .L_22)
.L_22:
        /*005c*/ 	.word	0x00000000
        /*0060*/ 	.short	0x0005
        /*0062*/ 	.short	0x0028
        /*0064*/ 	.byte	0x00, 0xf5, 0x21, 0x00


	//----- nvinfo : EIATTR_KPARAM_INFO
	.align		4
.L_23:
        /*0068*/ 	.byte	0x04, 0x17
        /*006a*/ 	.short	(.L_25 - .L_24)
.L_24:
        /*006c*/ 	.word	0x00000000
        /*0070*/ 	.short	0x0004
        /*0072*/ 	.short	0x0020
        /*0074*/ 	.byte	0x00, 0xf0, 0x21, 0x00


	//----- nvinfo : EIATTR_KPARAM_INFO
	.align		4
.L_25:
        /*0078*/ 	.byte	0x04, 0x17
        /*007a*/ 	.short	(.L_27 - .L_26)
.L_26:
        /*007c*/ 	.word	0x00000000
        /*0080*/ 	.short	0x0003
        /*0082*/ 	.short	0x0018
        /*0084*/ 	.byte	0x00, 0xf0, 0x21, 0x00


	//----- nvinfo : EIATTR_KPARAM_INFO
	.align		4
.L_27:
        /*0088*/ 	.byte	0x04, 0x17
        /*008a*/ 	.short	(.L_29 - .L_28)
.L_28:
        /*008c*/ 	.word	0x00000000
        /*0090*/ 	.short	0x0002
        /*0092*/ 	.short	0x0010
        /*0094*/ 	.byte	0x00, 0xf0, 0x21, 0x00


	//----- nvinfo : EIATTR_KPARAM_INFO
	.align		4
.L_29:
        /*0098*/ 	.byte	0x04, 0x17
        /*009a*/ 	.short	(.L_31 - .L_30)
.L_30:
        /*009c*/ 	.word	0x00000000
        /*00a0*/ 	.short	0x0001
        /*00a2*/ 	.short	0x0008
        /*00a4*/ 	.byte	0x00, 0xf5, 0x21, 0x00


	//----- nvinfo : EIATTR_KPARAM_INFO
	.align		4
.L_31:
        /*00a8*/ 	.byte	0x04, 0x17
        /*00aa*/ 	.short	(.L_33 - .L_32)
.L_32:
        /*00ac*/ 	.word	0x00000000
        /*00b0*/ 	.short	0x0000
        /*00b2*/ 	.short	0x0000
        /*00b4*/ 	.byte	0x00, 0xf5, 0x21, 0x00


	//----- nvinfo : EIATTR_SPARSE_MMA_MASK
	.align		4
.L_33:
        /*00b8*/ 	.byte	0x03, 0x50
        /*00ba*/ 	.short	0x0000


	//----- nvinfo : EIATTR_MAXREG_COUNT
	.align		4
        /*00bc*/ 	.byte	0x03, 0x1b
        /*00be*/ 	.short	0x00ff


	//----- nvinfo : EIATTR_MERCURY_ISA_VERSION
	.align		4
        /*00c0*/ 	.byte	0x03, 0x5f
        /*00c2*/ 	.short	0x0101


	//----- nvinfo : EIATTR_VRC_CTA_INIT_COUNT
	.align		4
        /*00c4*/ 	.byte	0x02, 0x4a
	.zero		1
	.zero		1


	//----- nvinfo : EIATTR_EXIT_INSTR_OFFSETS
	.align		4
        /*00c8*/ 	.byte	0x04, 0x1c
        /*00ca*/ 	.short	(.L_35 - .L_34)


	//   ....[0]....
.L_34:
        /*00cc*/ 	.word	0x00000090


	//   ....[1]....
        /*00d0*/ 	.word	0x00005530


	//   ....[2]....
        /*00d4*/ 	.word	0x00005f40


	//----- nvinfo : EIATTR_CRS_STACK_SIZE
	.align		4
.L_35:
        /*00d8*/ 	.byte	0x04, 0x1e
        /*00da*/ 	.short	(.L_37 - .L_36)
.L_36:
        /*00dc*/ 	.word	0x00000000


	//----- nvinfo : EIATTR_CBANK_PARAM_SIZE
	.align		4
.L_37:
        /*00e0*/ 	.byte	0x03, 0x19
        /*00e2*/ 	.short	0x0048


	//----- nvinfo : EIATTR_PARAM_CBANK
	.align		4
        /*00e4*/ 	.byte	0x04, 0x0a
        /*00e6*/ 	.short	(.L_39 - .L_38)
	.align		4
.L_38:
        /*00e8*/ 	.word	index@(.nv.constant0._Z21call_vecchia_Linv_gpuPdS_dddS_S_iiii)
        /*00ec*/ 	.short	0x0380
        /*00ee*/ 	.short	0x0048


	//----- nvinfo : EIATTR_SW_WAR
	.align		4
.L_39:
        /*00f0*/ 	.byte	0x04, 0x36
        /*00f2*/ 	.short	(.L_41 - .L_40)
.L_40:
        /*00f4*/ 	.word	0x00000008
.L_41:


//--------------------- .nv.callgraph             --------------------------
	.section	.nv.callgraph,"",@"SHT_CUDA_CALLGRAPH"
	.align	4
	.sectionentsize	8
	.align		4
        /*0000*/ 	.word	0x00000000
	.align		4
        /*0004*/ 	.word	0xffffffff
	.align		4
        /*0008*/ 	.word	0x00000000
	.align		4
        /*000c*/ 	.word	0xfffffffe
	.align		4
        /*0010*/ 	.word	0x00000000
	.align		4
        /*0014*/ 	.word	0xfffffffd
	.align		4
        /*0018*/ 	.word	0x00000000
	.align		4
        /*001c*/ 	.word	0xfffffffc


//--------------------- .text._Z21call_vecchia_Linv_gpuPdS_dddS_S_iiii --------------------------
	.section	.text._Z21call_vecchia_Linv_gpuPdS_dddS_S_iiii,"ax",@progbits
	.align	128
        .global         _Z21call_vecchia_Linv_gpuPdS_dddS_S_iiii
        .type           _Z21call_vecchia_Linv_gpuPdS_dddS_S_iiii,@function
        .size           _Z21call_vecchia_Linv_gpuPdS_dddS_S_iiii,(.L_x_104 - _Z21call_vecchia_Linv_gpuPdS_dddS_S_iiii)
        .other          _Z21call_vecchia_Linv_gpuPdS_dddS_S_iiii,@"STO_CUDA_ENTRY STV_DEFAULT"
_Z21call_vecchia_Linv_gpuPdS_dddS_S_iiii:
.text._Z21call_vecchia_Linv_gpuPdS_dddS_S_iiii:
[----:B------:R-:W-:Y:S01]  /*0000*/  LDC R1, c[0x0][0x37c] ;  /* 0x0000df00ff017b82 */ /* 0x000fe20000000800 */
[----:B------:R-:W0:Y:S07]  /*0010*/  S2R R3, SR_TID.X ;  /* 0x0000000000037919 */ /* 0x000e2e0000002100 */
[----:B------:R-:W0:Y:S01]  /*0020*/  S2UR UR4, SR_CTAID.X ;  /* 0x00000000000479c3 */ /* 0x000e220000002500 */
[----:B------:R-:W1:Y:S01]  /*0030*/  LDCU UR5, c[0x0][0x3c4] ;  /* 0x00007880ff0577ac */ /* 0x000e620008000800 */
[----:B------:R-:W2:Y:S06]  /*0040*/  LDCU UR6, c[0x0][0x3b8] ;  /* 0x00007700ff0677ac */ /* 0x000eac0008000800 */
[----:B------:R-:W0:Y:S02]  /*0050*/  LDC R2, c[0x0][0x360] ;  /* 0x0000d800ff027b82 */ /* 0x000e240000000800 */
[----:B0-----:R-:W-:-:S05]  /*0060*/  IMAD R2, R2, UR4, R3 ;  /* 0x0000000402027c24 */ /* 0x001fca000f8e0203 */
[----:B-1----:R-:W-:-:S04]  /*0070*/  ISETP.GE.AND P0, PT, R2, UR5, PT ;  /* 0x0000000502007c0c */ /* 0x002fc8000bf06270 */
[----:B--2---:R-:W-:-:S13]  /*0080*/  ISETP.GE.OR P0, PT, R2, UR6, !P0 ;  /* 0x0000000602007c0c */ /* 0x004fda000c706670 */
[----:B------:R-:W-:Y:S05]  /*0090*/  @P0 EXIT ;  /* 0x000000000000094d */ /* 0x000fea0003800000 */
[----:B------:R-:W0:Y:S01]  /*00a0*/  LDCU UR4, c[0x0][0x3bc] ;  /* 0x00007780ff0477ac */ /* 0x000e220008000800 */
[----:B------:R-:W1:Y:S01]  /*00b0*/  LDCU.64 UR12, c[0x0][0x358] ;  /* 0x00006b00ff0c77ac */ /* 0x000e620008000a00 */
[----:B0-----:R-:W-:-:S05]  /*00c0*/  IMAD.U32 R3, RZ, RZ, UR4 ;  /* 0x00000004ff037e24 */ /* 0x001fca000f8e00ff */
[----:B------:R-:W-:-:S13]  /*00d0*/  ISETP.GE.AND P0, PT, R3, 0x1, PT ;  /* 0x000000010300780c */ /* 0x000fda0003f06270 */
[----:B-1----:R-:W-:Y:S05]  /*00e0*/  @!P0 BRA `(.L_x_0) ;  /* 0x00000054000c8947 */ /* 0x002fea0003800000 */
[----:B------:R-:W0:Y:S01]  /*00f0*/  LDCU UR7, c[0x0][0x3c0] ;  /* 0x00007800ff0777ac */ /* 0x000e220008000800 */
[----:B------:R-:W-:Y:S01]  /*0100*/  IMAD R0, R2, R3, RZ ;  /* 0x0000000302007224 */ /* 0x000fe200078e02ff */
[----:B0-----:R-:W-:-:S09]  /*0110*/  UISETP.GE.AND UP0, UPT, UR7, 0x1, UPT ;  /* 0x000000010700788c */ /* 0x001fd2000bf06270 */
[----:B------:R-:W-:Y:S05]  /*0120*/  BRA.U !UP0, `(.L_x_1) ;  /* 0x0000002108c87547 */ /* 0x000fea000b800000 */
[----:B------:R-:W-:Y:S01]  /*0130*/  ULOP3.LUT UR6, UR7, 0x7, URZ, 0xc0, !UPT ;  /* 0x0000000707067892 */ /* 0x000fe2000f8ec0ff */
[----:B------:R-:W-:-:S11]  /*0140*/  UMOV UR4, URZ ;  /* 0x000000ff00047c82 */ /* 0x000fd60008000000 */
.L_x_37:
[----:B0-----:R-:W0:Y:S01]  /*0150*/  LDCU UR7, c[0x0][0x3c0] ;  /* 0x00007800ff0777ac */ /* 0x001e220008000800 */
[----:B-1----:R-:W1:Y:S01]  /*0160*/  LDC R31, c[0x0][0x3bc] ;  /* 0x0000ef00ff1f7b82 */ /* 0x002e620000000800 */
[----:B------:R-:W-:Y:S01]  /*0170*/  IMAD.MOV.U32 R8, RZ, RZ, RZ ;  /* 0x000000ffff087224 */ /* 0x000fe200078e00ff */
[----:B------:R-:W-:Y:S02]  /*0180*/  ULOP3.LUT UR8, URZ, UR4, URZ, 0x33, !UPT ;  /* 0x00000004ff087292 */ /* 0x000fe4000f8e33ff */
[----:B0-----:R-:W-:-:S04]  /*0190*/  UIADD3 UR5, UPT, UPT, UR7, -0x1, URZ ;  /* 0xffffffff07057890 */ /* 0x001fc8000fffe0ff */
[----:B------:R-:W-:Y:S01]  /*01a0*/  UISETP.GE.U32.AND UP0, UPT, UR5, 0x7, UPT ;  /* 0x000000070500788c */ /* 0x000fe2000bf06070 */
[----:B-1----:R-:W-:-:S08]  /*01b0*/  IADD3 R31, PT, PT, R31, UR8, R0 ;  /* 0x000000081f1f7c10 */ /* 0x002fd0000fffe000 */
[----:B--2---:R-:W-:Y:S05]  /*01c0*/  BRA.U !UP0, `(.L_x_2) ;  /* 0x0000001108407547 */ /* 0x004fea000b800000 */
[----:B------:R-:W0:Y:S01]  /*01d0*/  LDC R32, c[0x0][0x3c0] ;  /* 0x0000f000ff207b82 */ /* 0x000e220000000800 */
[----:B------:R-:W1:Y:S01]  /*01e0*/  LDCU UR7, c[0x0][0x3c0] ;  /* 0x00007800ff0777ac */ /* 0x000e620008000800 */
[----:B------:R-:W2:Y:S06]  /*01f0*/  LDCU UR9, c[0x0][0x39c] ;  /* 0x00007380ff0977ac */ /* 0x000eac0008000800 */
[----:B------:R-:W3:Y:S01]  /*0200*/  LDC.64 R8, c[0x0][0x398] ;  /* 0x0000e600ff087b82 */ /* 0x000ee20000000a00 */
[----:B------:R-:W4:Y:S01]  /*0210*/  LDCU.64 UR10, c[0x0][0x380] ;  /* 0x00007000ff0a77ac */ /* 0x000f220008000a00 */
[----:B------:R-:W-:-:S06]  /*0220*/  UMOV UR5, URZ ;  /* 0x000000ff00057c82 */ /* 0x000fcc0008000000 */
[----:B------:R-:W0:Y:S08]  /*0230*/  LDC.64 R10, c[0x0][0x3b0] ;  /* 0x0000ec00ff0a7b82 */ /* 0x000e300000000a00 */
[----:B------:R-:W0:Y:S08]  /*0240*/  LDC.64 R12, c[0x0][0x380] ;  /* 0x0000e000ff0c7b82 */ /* 0x000e300000000a00 */
[----:B-12-4-:R-:W0:Y:S02]  /*0250*/  LDC.64 R14, c[0x0][0x388] ;  /* 0x0000e200ff0e7b82 */ /* 0x016e240000000a00 */
.L_x_19:
[----:B------:R-:W-:-:S05]  /*0260*/  IADD3 R17, PT, PT, R0, UR4, RZ ;  /* 0x0000000400117c10 */ /* 0x000fca000fffe0ff */
[----:B0-----:R-:W-:-:S05]  /*0270*/  IMAD.WIDE R16, R17, 0x8, R14 ;  /* 0x0000000811107825 */ /* 0x001fca00078e020e */
[----:B------:R-:W2:Y:S01]  /*0280*/  LDG.E.64 R4, desc[UR12][R16.64] ;  /* 0x0000000c10047981 */ /* 0x000ea2000c1e1b00 */
[----:B------:R-:W3:Y:S01]  /*0290*/  MUFU.RCP64H R7, UR9 ;  /* 0x0000000900077d08 */ /* 0x000ee20008001800 */
[----:B------:R-:W-:-:S07]  /*02a0*/  IMAD.MOV.U32 R6, RZ, RZ, 0x1 ;  /* 0x00000001ff067424 */ /* 0x000fce00078e00ff */
[----:B--2---:R-:W0:Y:S02]  /*02b0*/  F2I.F64.TRUNC R4, R4 ;  /* 0x0000000400047311 */ /* 0x004e24000030d100 */
[----:B0-----:R-:W-:-:S04]  /*02c0*/  VIADD R3, R4, 0xffffffff ;  /* 0xffffffff04037836 */ /* 0x001fc80000000000 */
[----:B------:R-:W-:-:S04]  /*02d0*/  IMAD R3, R3, R32, UR5 ;  /* 0x0000000503037e24 */ /* 0x000fc8000f8e0220 */
[----:B------:R-:W-:-:S06]  /*02e0*/  IMAD.WIDE R24, R3, 0x8, R12 ;  /* 0x0000000803187825 */ /* 0x000fcc00078e020c */
[----:B------:R-:W2:Y:S01]  /*02f0*/  LDG.E.64 R24, desc[UR12][R24.64] ;  /* 0x0000000c18187981 */ /* 0x000ea2000c1e1b00 */
[----:B---3--:R-:W-:Y:S01]  /*0300*/  DFMA R18, R6, -R8, 1 ;  /* 0x3ff000000612742b */ /* 0x008fe20000000808 */
[----:B------:R-:W-:Y:S07]  /*0310*/  BSSY.RECONVERGENT B1, `(.L_x_3) ;  /* 0x0000012000017945 */ /* 0x000fee0003800200 */
[----:B------:R-:W-:-:S08]  /*0320*/  DFMA R18, R18, R18, R18 ;  /* 0x000000121212722b */ /* 0x000fd00000000012 */
[----:B------:R-:W-:-:S08]  /*0330*/  DFMA R18, R6, R18, R6 ;  /* 0x000000120612722b */ /* 0x000fd00000000006 */
[----:B------:R-:W-:-:S08]  /*0340*/  DFMA R6, R18, -R8, 1 ;  /* 0x3ff000001206742b */ /* 0x000fd00000000808 */
[----:B------:R-:W-:-:S08]  /*0350*/  DFMA R6, R18, R6, R18 ;  /* 0x000000061206722b */ /* 0x000fd00000000012 */
[----:B--2---:R-:W-:Y:S01]  /*0360*/  DMUL R4, R24, R6 ;  /* 0x0000000618047228 */ /* 0x004fe20000000000 */
[----:B------:R-:W-:-:S07]  /*0370*/  FSETP.GEU.AND P1, PT, |R25|, 6.5827683646048100446e-37, PT ;  /* 0x036000001900780b */ /* 0x000fce0003f2e200 */
[----:B------:R-:W-:-:S08]  /*0380*/  DFMA R18, R4, -R8, R24 ;  /* 0x800000080412722b */ /* 0x000fd00000000018 */
[----:B------:R-:W-:-:S10]  /*0390*/  DFMA R6, R6, R18, R4 ;  /* 0x000000120606722b */ /* 0x000fd40000000004 */
[----:B------:R-:W-:-:S05]  /*03a0*/  FFMA R3, RZ, UR9, R7 ;  /* 0x00000009ff037c23 */ /* 0x000fca0008000007 */
[----:B------:R-:W-:-:S13]  /*03b0*/  FSETP.GT.AND P0, PT, |R3|, 1.469367938527859385e-39, PT ;  /* 0x001000000300780b */ /* 0x000fda0003f04200 */
[----:B------:R-:W-:Y:S05]  /*03c0*/  @P0 BRA P1, `(.L_x_4) ;  /* 0x0000000000180947 */ /* 0x000fea0000800000 */
[----:B------:R-:W0:Y:S01]  /*03d0*/  LDCU.64 UR14, c[0x0][0x398] ;  /* 0x00007300ff0e77ac */ /* 0x000e220008000a00 */
[----:B------:R-:W-:Y:S02]  /*03e0*/  MOV R4, 0x420 ;  /* 0x0000042000047802 */ /* 0x000fe40000000f00 */
[----:B0-----:R-:W-:Y:S01]  /*03f0*/  MOV R22, UR14 ;  /* 0x0000000e00167c02 */ /* 0x001fe20008000f00 */
[----:B------:R-:W-:-:S07]  /*0400*/  IMAD.U32 R23, RZ, RZ, UR15 ;  /* 0x0000000fff177e24 */ /* 0x000fce000f8e00ff */
[----:B------:R-:W-:Y:S05]  /*0410*/  CALL.REL.NOINC `($__internal_0_$__cuda_sm20_div_rn_f64_full) ;  /* 0x0000005800cc7944 */ /* 0x000fea0003c00000 */
[----:B------:R-:W-:-:S07]  /*0420*/  IMAD.MOV.U32 R7, RZ, RZ, R3 ;  /* 0x000000ffff077224 */ /* 0x000fce00078e0003 */
.L_x_4:
[----:B------:R-:W-:Y:S05]  /*0430*/  BSYNC.RECONVERGENT B1 ;  /* 0x0000000000017941 */ /* 0x000fea0003800200 */
.L_x_3:
[----:B------:R-:W-:-:S04]  /*0440*/  IMAD R19, R31, R32, UR5 ;  /* 0x000000051f137e24 */ /* 0x000fc8000f8e0220 */
[----:B------:R-:W-:-:S05]  /*0450*/  IMAD.WIDE R18, R19, 0x8, R10 ;  /* 0x0000000813127825 */ /* 0x000fca00078e020a */
[----:B------:R0:W-:Y:S04]  /*0460*/  STG.E.64 desc[UR12][R18.64], R6 ;  /* 0x0000000612007986 */ /* 0x0001e8000c101b0c */
[----:B------:R-:W2:Y:S01]  /*0470*/  LDG.E.64 R4, desc[UR12][R16.64] ;  /* 0x0000000c10047981 */ /* 0x000ea2000c1e1b00 */
[----:B------:R-:W-:Y:S01]  /*0480*/  USHF.R.S32.HI UR8, URZ, 0x1f, UR5 ;  /* 0x0000001fff087899 */ /* 0x000fe20008011405 */
[----:B0-----:R-:W0:Y:S08]  /*0490*/  MUFU.RCP64H R7, UR9 ;  /* 0x0000000900077d08 */ /* 0x001e300008001800 */
[----:B--2---:R-:W1:Y:S02]  /*04a0*/  F2I.F64.TRUNC R4, R4 ;  /* 0x0000000400047311 */ /* 0x004e64000030d100 */
[----:B-1----:R-:W-:-:S05]  /*04b0*/  IADD3 R3, PT, PT, R4, -0x1, RZ ;  /* 0xffffffff04037810 */ /* 0x002fca0007ffe0ff */
[----:B------:R-:W-:-:S05]  /*04c0*/  IMAD R3, R3, R32, RZ ;  /* 0x0000002003037224 */ /* 0x000fca00078e02ff */
[----:B------:R-:W-:-:S04]  /*04d0*/  IADD3 R20, P0, PT, R3, UR5, RZ ;  /* 0x0000000503147c10 */ /* 0x000fc8000ff1e0ff */
[----:B------:R-:W-:Y:S02]  /*04e0*/  LEA.HI.X.SX32 R3, R3, UR8, 0x1, P0 ;  /* 0x0000000803037c11 */ /* 0x000fe400080f0eff */
[----:B------:R-:W-:-:S04]  /*04f0*/  LEA R24, P0, R20, UR10, 0x3 ;  /* 0x0000000a14187c11 */ /* 0x000fc8000f8018ff */
[----:B------:R-:W-:-:S06]  /*0500*/  LEA.HI.X R25, R20, UR11, R3, 0x3, P0 ;  /* 0x0000000b14197c11 */ /* 0x000fcc00080f1c03 */
[----:B------:R-:W2:Y:S01]  /*0510*/  LDG.E.64 R24, desc[UR12][R24.64+0x8] ;  /* 0x0000080c18187981 */ /* 0x000ea2000c1e1b00 */
[----:B------:R-:W-:Y:S01]  /*0520*/  IMAD.MOV.U32 R6, RZ, RZ, 0x1 ;  /* 0x00000001ff067424 */ /* 0x000fe200078e00ff */
[----:B------:R-:W-:Y:S05]  /*0530*/  BSSY.RECONVERGENT B1, `(.L_x_5) ;  /* 0x0000013000017945 */ /* 0x000fea0003800200 */
[----:B0-----:R-:W-:-:S08]  /*0540*/  DFMA R4, R6, -R8, 1 ;  /* 0x3ff000000604742b */ /* 0x001fd00000000808 */
        /* <DEDUP_REMOVED lines=12> */
[----:B------:R-:W-:Y:S01]  /*0610*/  MOV R4, 0x650 ;  /* 0x0000065000047802 */ /* 0x000fe20000000f00 */
[----:B0-----:R-:W-:Y:S01]  /*0620*/  IMAD.U32 R22, RZ, RZ, UR14 ;  /* 0x0000000eff167e24 */ /* 0x001fe2000f8e00ff */
[----:B------:R-:W-:-:S07]  /*0630*/  MOV R23, UR15 ;  /* 0x0000000f00177c02 */ /* 0x000fce0008000f00 */
[----:B------:R-:W-:Y:S05]  /*0640*/  CALL.REL.NOINC `($__internal_0_$__cuda_sm20_div_rn_f64_full) ;  /* 0x0000005800407944 */ /* 0x000fea0003c00000 */
[----:B------:R-:W-:-:S07]  /*0650*/  IMAD.MOV.U32 R7, RZ, RZ, R3 ;  /* 0x000000ffff077224 */ /* 0x000fce00078e0003 */
.L_x_6:
[----:B------:R-:W-:Y:S05]  /*0660*/  BSYNC.RECONVERGENT B1 ;  /* 0x0000000000017941 */ /* 0x000fea0003800200 */
.L_x_5:
[----:B------:R0:W-:Y:S04]  /*0670*/  STG.E.64 desc[UR12][R18.64+0x8], R6 ;  /* 0x0000080612007986 */ /* 0x0001e8000c101b0c */
[----:B------:R-:W2:Y:S01]  /*0680*/  LDG.E.64 R4, desc[UR12][R16.64] ;  /* 0x0000000c10047981 */ /* 0x000ea2000c1e1b00 */
[----:B------:R-:W0:Y:S08]  /*0690*/  MUFU.RCP64H R21, UR9 ;  /* 0x0000000900157d08 */ /* 0x000e300008001800 */
[----:B--2---:R-:W1:Y:S02]  /*06a0*/  F2I.F64.TRUNC R4, R4 ;  /* 0x0000000400047311 */ /* 0x004e64000030d100 */
[----:B-1----:R-:W-:-:S04]  /*06b0*/  VIADD R3, R4, 0xffffffff ;  /* 0xffffffff04037836 */ /* 0x002fc80000000000 */
[----:B------:R-:W-:-:S05]  /*06c0*/  IMAD R3, R3, UR7, RZ ;  /* 0x0000000703037c24 */ /* 0x000fca000f8e02ff */
[----:B------:R-:W-:-:S04]  /*06d0*/  IADD3 R20, P0, PT, R3, UR5, RZ ;  /* 0x0000000503147c10 */ /* 0x000fc8000ff1e0ff */
[----:B------:R-:W-:Y:S02]  /*06e0*/  LEA.HI.X.SX32 R3, R3, UR8, 0x1, P0 ;  /* 0x0000000803037c11 */ /* 0x000fe400080f0eff */
[----:B------:R-:W-:-:S04]  /*06f0*/  LEA R24, P0, R20, UR10, 0x3 ;  /* 0x0000000a14187c11 */ /* 0x000fc8000f8018ff */
[----:B------:R-:W-:-:S06]  /*0700*/  LEA.HI.X R25, R20, UR11, R3, 0x3, P0 ;  /* 0x0000000b14197c11 */ /* 0x000fcc00080f1c03 */
[----:B------:R-:W2:Y:S01]  /*0710*/  LDG.E.64 R24, desc[UR12][R24.64+0x10] ;  /* 0x0000100c18187981 */ /* 0x000ea2000c1e1b00 */
[----:B------:R-:W-:Y:S01]  /*0720*/  MOV R20, 0x1 ;  /* 0x0000000100147802 */ /* 0x000fe20000000f00 */
        /* <DEDUP_REMOVED lines=15> */
[----:B0-----:R-:W-:Y:S02]  /*0820*/  IMAD.U32 R22, RZ, RZ, UR14 ;  /* 0x0000000eff167e24 */ /* 0x001fe4000f8e00ff */
[----:B------:R-:W-:-:S07]  /*0830*/  IMAD.U32 R23, RZ, RZ, UR15 ;  /* 0x0000000fff177e24 */ /* 0x000fce000f8e00ff */
[----:B------:R-:W-:Y:S05]  /*0840*/  CALL.REL.NOINC `($__internal_0_$__cuda_sm20_div_rn_f64_full) ;  /* 0x0000005400c07944 */ /* 0x000fea0003c00000 */
[----:B------:R-:W-:-:S07]  /*0850*/  MOV R7, R3 ;  /* 0x0000000300077202 */ /* 0x000fce0000000f00 */
.L_x_8:
[----:B------:R-:W-:Y:S05]  /*0860*/  BSYNC.RECONVERGENT B1 ;  /* 0x0000000000017941 */ /* 0x000fea0003800200 */
.L_x_7:
        /* <DEDUP_REMOVED lines=31> */
.L_x_10:
[----:B------:R-:W-:Y:S05]  /*0a60*/  BSYNC.RECONVERGENT B1 ;  /* 0x0000000000017941 */ /* 0x000fea0003800200 */
.L_x_9:
[----:B------:R0:W-:Y:S04]  /*0a70*/  STG.E.64 desc[UR12][R18.64+0x18], R6 ;  /* 0x0000180612007986 */ /* 0x0001e8000c101b0c */
[----:B------:R-:W2:Y:S01]  /*0a80*/  LDG.E.64 R4, desc[UR12][R16.64] ;  /* 0x0000000c10047981 */ /* 0x000ea2000c1e1b00 */
[----:B------:R-:W0:Y:S08]  /*0a90*/  MUFU.RCP64H R21, UR9 ;  /* 0x0000000900157d08 */ /* 0x000e300008001800 */
[----:B--2---:R-:W1:Y:S02]  /*0aa0*/  F2I.F64.TRUNC R4, R4 ;  /* 0x0000000400047311 */ /* 0x004e64000030d100 */
[----:B-1----:R-:W-:-:S05]  /*0ab0*/  IADD3 R3, PT, PT, R4, -0x1, RZ ;  /* 0xffffffff04037810 */ /* 0x002fca0007ffe0ff */
        /* <DEDUP_REMOVED lines=26> */
.L_x_12:
[----:B------:R-:W-:Y:S05]  /*0c60*/  BSYNC.RECONVERGENT B1 ;  /* 0x0000000000017941 */ /* 0x000fea0003800200 */
.L_x_11:
        /* <DEDUP_REMOVED lines=31> */
.L_x_14:
[----:B------:R-:W-:Y:S05]  /*0e60*/  BSYNC.RECONVERGENT B1 ;  /* 0x0000000000017941 */ /* 0x000fea0003800200 */
.L_x_13:
        /* <DEDUP_REMOVED lines=31> */
.L_x_16:
[----:B------:R-:W-:Y:S05]  /*1060*/  BSYNC.RECONVERGENT B1 ;  /* 0x0000000000017941 */ /* 0x000fea0003800200 */
.L_x_15:
        /* <DEDUP_REMOVED lines=31> */
.L_x_18:
[----:B------:R-:W-:Y:S05]  /*1260*/  BSYNC.RECONVERGENT B1 ;  /* 0x0000000000017941 */ /* 0x000fea0003800200 */
.L_x_17:
[----:B------:R1:W-:Y:S01]  /*1270*/  STG.E.64 desc[UR12][R18.64+0x38], R6 ;  /* 0x0000380612007986 */ /* 0x0003e2000c101b0c */
[----:B------:R-:W-:Y:S02]  /*1280*/  UIADD3 UR5, UPT, UPT, UR5, 0x8, URZ ;  /* 0x0000000805057890 */ /* 0x000fe4000fffe0ff */
[----:B------:R-:W-:-:S04]  /*1290*/  ULOP3.LUT UR8, UR7, 0x7ffffff8, URZ, 0xc0, !UPT ;  /* 0x7ffffff807087892 */ /* 0x000fc8000f8ec0ff */
[----:B------:R-:W-:-:S09]  /*12a0*/  UISETP.NE.AND UP0, UPT, UR5, UR8, UPT ;  /* 0x000000080500728c */ /* 0x000fd2000bf05270 */
[----:B-1----:R-:W-:Y:S05]  /*12b0*/  BRA.U UP0, `(.L_x_19) ;  /* 0xffffffed00e87547 */ /* 0x002fea000b83ffff */
[----:B------:R-:W-:-:S07]  /*12c0*/  IMAD.U32 R8, RZ, RZ, UR8 ;  /* 0x00000008ff087e24 */ /* 0x000fce000f8e00ff */
.L_x_2:
[----:B------:R-:W-:-:S09]  /*12d0*/  UISETP.NE.AND UP0, UPT, UR6, URZ, UPT ;  /* 0x000000ff0600728c */ /* 0x000fd2000bf05270 */
[----:B------:R-:W-:Y:S05]  /*12e0*/  BRA.U !UP0, `(.L_x_20) ;  /* 0x0000001108487547 */ /* 0x000fea000b800000 */
[----:B------:R-:W-:-:S04]  /*12f0*/  UIADD3 UR5, UPT, UPT, UR6, -0x1, URZ ;  /* 0xffffffff06057890 */ /* 0x000fc8000fffe0ff */
[----:B------:R-:W-:-:S09]  /*1300*/  UISETP.GE.U32.AND UP0, UPT, UR5, 0x3, UPT ;  /* 0x000000030500788c */ /* 0x000fd2000bf06070 */
[----:B------:R-:W-:Y:S05]  /*1310*/  BRA.U !UP0, `(.L_x_21) ;  /* 0x00000009084c7547 */ /* 0x000fea000b800000 */
[----:B------:R-:W0:Y:S01]  /*1320*/  LDC.64 R10, c[0x0][0x388] ;  /* 0x0000e200ff0a7b82 */ /* 0x000e220000000a00 */
[----:B------:R-:W-:Y:S01]  /*1330*/  IADD3 R3, PT, PT, R0, UR4, RZ ;  /* 0x0000000400037c10 */ /* 0x000fe2000fffe0ff */
[----:B------:R-:W1:Y:S06]  /*1340*/  LDCU UR5, c[0x0][0x39c] ;  /* 0x00007380ff0577ac */ /* 0x000e6c0008000800 */
[----:B------:R-:W2:Y:S08]  /*1350*/  LDC.64 R6, c[0x0][0x380] ;  /* 0x0000e000ff067b82 */ /* 0x000eb00000000a00 */
[----:B------:R-:W3:Y:S01]  /*1360*/  LDC.64 R14, c[0x0][0x398] ;  /* 0x0000e600ff0e7b82 */ /* 0x000ee20000000a00 */
[----:B0-----:R-:W-:-:S05]  /*1370*/  IMAD.WIDE R10, R3, 0x8, R10 ;  /* 0x00000008030a7825 */ /* 0x001fca00078e020a */
[----:B------:R-:W4:Y:S01]  /*1380*/  LDG.E.64 R4, desc[UR12][R10.64] ;  /* 0x0000000c0a047981 */ /* 0x000f22000c1e1b00 */
[----:B-1----:R-:W3:Y:S01]  /*1390*/  MUFU.RCP64H R13, UR5 ;  /* 0x00000005000d7d08 */ /* 0x002ee20008001800 */
[----:B------:R-:W-:-:S07]  /*13a0*/  IMAD.MOV.U32 R12, RZ, RZ, 0x1 ;  /* 0x00000001ff0c7424 */ /* 0x000fce00078e00ff */
[----:B----4-:R-:W0:Y:S02]  /*13b0*/  F2I.F64.TRUNC R4, R4 ;  /* 0x0000000400047311 */ /* 0x010e24000030d100 */
[----:B0-----:R-:W-:-:S04]  /*13c0*/  VIADD R3, R4, 0xffffffff ;  /* 0xffffffff04037836 */ /* 0x001fc80000000000 */
[----:B------:R-:W-:-:S04]  /*13d0*/  IMAD R3, R3, UR7, R8 ;  /* 0x0000000703037c24 */ /* 0x000fc8000f8e0208 */
[----:B--2---:R-:W-:-:S05]  /*13e0*/  IMAD.WIDE R6, R3, 0x8, R6 ;  /* 0x0000000803067825 */ /* 0x004fca00078e0206 */
        /* <DEDUP_REMOVED lines=20> */
.L_x_23:
[----:B------:R-:W-:Y:S05]  /*1530*/  BSYNC.RECONVERGENT B1 ;  /* 0x0000000000017941 */ /* 0x000fea0003800200 */
.L_x_22:
[----:B------:R-:W0:Y:S01]  /*1540*/  LDC.64 R12, c[0x0][0x3b0] ;  /* 0x0000ec00ff0c7b82 */ /* 0x000e220000000a00 */
[----:B------:R-:W1:Y:S01]  /*1550*/  LDCU UR5, c[0x0][0x3c0] ;  /* 0x00007800ff0577ac */ /* 0x000e620008000800 */
[----:B------:R-:W2:Y:S01]  /*1560*/  LDCU.64 UR8, c[0x0][0x380] ;  /* 0x00007000ff0877ac */ /* 0x000ea20008000a00 */
[----:B-1----:R-:W-:-:S04]  /*1570*/  IMAD R3, R31, UR5, R8 ;  /* 0x000000051f037c24 */ /* 0x002fc8000f8e0208 */
[----:B0-----:R-:W-:-:S05]  /*1580*/  IMAD.WIDE R12, R3, 0x8, R12 ;  /* 0x00000008030c7825 */ /* 0x001fca00078e020c */
[----:B------:R0:W-:Y:S04]  /*1590*/  STG.E.64 desc[UR12][R12.64], R6 ;  /* 0x000000060c007986 */ /* 0x0001e8000c101b0c */
[----:B------:R-:W3:Y:S02]  /*15a0*/  LDG.E.64 R4, desc[UR12][R10.64] ;  /* 0x0000000c0a047981 */ /* 0x000ee4000c1e1b00 */
[----:B---3--:R-:W1:Y:S02]  /*15b0*/  F2I.F64.TRUNC R4, R4 ;  /* 0x0000000400047311 */ /* 0x008e64000030d100 */
[----:B-1----:R-:W-:-:S05]  /*15c0*/  IADD3 R3, PT, PT, R4, -0x1, RZ ;  /* 0xffffffff04037810 */ /* 0x002fca0007ffe0ff */
[----:B------:R-:W-:Y:S01]  /*15d0*/  IMAD R3, R3, UR5, RZ ;  /* 0x0000000503037c24 */ /* 0x000fe2000f8e02ff */
[----:B------:R-:W1:Y:S04]  /*15e0*/  LDCU UR5, c[0x0][0x39c] ;  /* 0x00007380ff0577ac */ /* 0x000e680008000800 */
[----:B------:R-:W-:-:S04]  /*15f0*/  IADD3 R9, P0, PT, R8, R3, RZ ;  /* 0x0000000308097210 */ /* 0x000fc80007f1e0ff */
[----:B------:R-:W-:Y:S02]  /*1600*/  LEA.HI.X.SX32 R14, R3, RZ, 0x1, P0 ;  /* 0x000000ff030e7211 */ /* 0x000fe400000f0eff */
[----:B--2---:R-:W-:-:S04]  /*1610*/  LEA R24, P0, R9, UR8, 0x3 ;  /* 0x0000000809187c11 */ /* 0x004fc8000f8018ff */
[----:B------:R-:W-:Y:S02]  /*1620*/  LEA.HI.X R25, R9, UR9, R14, 0x3, P0 ;  /* 0x0000000909197c11 */ /* 0x000fe400080f1c0e */
[----:B------:R-:W0:Y:S04]  /*1630*/  LDC.64 R14, c[0x0][0x398] ;  /* 0x0000e600ff0e7b82 */ /* 0x000e280000000a00 */
[----:B------:R-:W2:Y:S01]  /*1640*/  LDG.E.64 R24, desc[UR12][R24.64+0x8] ;  /* 0x0000080c18187981 */ /* 0x000ea2000c1e1b00 */
[----:B-1----:R-:W0:Y:S01]  /*1650*/  MUFU.RCP64H R5, UR5 ;  /* 0x0000000500057d08 */ /* 0x002e220008001800 */
        /* <DEDUP_REMOVED lines=20> */
.L_x_25:
[----:B------:R-:W-:Y:S05]  /*17a0*/  BSYNC.RECONVERGENT B1 ;  /* 0x0000000000017941 */ /* 0x000fea0003800200 */
.L_x_24:
[----:B------:R0:W-:Y:S01]  /*17b0*/  STG.E.64 desc[UR12][R12.64+0x8], R6 ;  /* 0x000008060c007986 */ /* 0x0001e2000c101b0c */
[----:B------:R-:W1:Y:S03]  /*17c0*/  LDCU UR5, c[0x0][0x3c0] ;  /* 0x00007800ff0577ac */ /* 0x000e660008000800 */
[----:B------:R-:W2:Y:S01]  /*17d0*/  LDG.E.64 R4, desc[UR12][R10.64] ;  /* 0x0000000c0a047981 */ /* 0x000ea2000c1e1b00 */
[----:B------:R-:W3:Y:S01]  /*17e0*/  LDCU.64 UR8, c[0x0][0x380] ;  /* 0x00007000ff0877ac */ /* 0x000ee20008000a00 */
[----:B--2---:R-:W2:Y:S02]  /*17f0*/  F2I.F64.TRUNC R4, R4 ;  /* 0x0000000400047311 */ /* 0x004ea4000030d100 */
[----:B--2---:R-:W-:-:S04]  /*1800*/  VIADD R3, R4, 0xffffffff ;  /* 0xffffffff04037836 */ /* 0x004fc80000000000 */
[----:B-1----:R-:W-:Y:S01]  /*1810*/  IMAD R3, R3, UR5, RZ ;  /* 0x0000000503037c24 */ /* 0x002fe2000f8e02ff */
[----:B------:R-:W1:Y:S04]  /*1820*/  LDCU UR5, c[0x0][0x39c] ;  /* 0x00007380ff0577ac */ /* 0x000e680008000800 */
[----:B------:R-:W-:-:S04]  /*1830*/  IADD3 R9, P0, PT, R3, R8, RZ ;  /* 0x0000000803097210 */ /* 0x000fc80007f1e0ff */
[----:B------:R-:W-:Y:S02]  /*1840*/  LEA.HI.X.SX32 R14, R3, RZ, 0x1, P0 ;  /* 0x000000ff030e7211 */ /* 0x000fe400000f0eff */
[----:B---3--:R-:W-:-:S04]  /*1850*/  LEA R24, P0, R9, UR8, 0x3 ;  /* 0x0000000809187c11 */ /* 0x008fc8000f8018ff */
[----:B------:R-:W-:Y:S02]  /*1860*/  LEA.HI.X R25, R9, UR9, R14, 0x3, P0 ;  /* 0x0000000909197c11 */ /* 0x000fe400080f1c0e */
[----:B------:R-:W0:Y:S04]  /*1870*/  LDC.64 R14, c[0x0][0x398] ;  /* 0x0000e600ff0e7b82 */ /* 0x000e280000000a00 */
[----:B------:R-:W2:Y:S01]  /*1880*/  LDG.E.64 R24, desc[UR12][R24.64+0x10] ;  /* 0x0000100c18187981 */ /* 0x000ea2000c1e1b00 */
[----:B-1----:R-:W0:Y:S01]  /*1890*/  MUFU.RCP64H R5, UR5 ;  /* 0x0000000500057d08 */ /* 0x002e220008001800 */
        /* <DEDUP_REMOVED lines=20> */
.L_x_27:
[----:B------:R-:W-:Y:S05]  /*19e0*/  BSYNC.RECONVERGENT B1 ;  /* 0x0000000000017941 */ /* 0x000fea0003800200 */
.L_x_26:
[----:B------:R0:W-:Y:S01]  /*19f0*/  STG.E.64 desc[UR12][R12.64+0x10], R6 ;  /* 0x000010060c007986 */ /* 0x0001e2000c101b0c */
[----:B------:R-:W1:Y:S03]  /*1a00*/  LDCU UR5, c[0x0][0x3c0] ;  /* 0x00007800ff0577ac */ /* 0x000e660008000800 */
[----:B------:R-:W2:Y:S01]  /*1a10*/  LDG.E.64 R10, desc[UR12][R10.64] ;  /* 0x0000000c0a0a7981 */ /* 0x000ea2000c1e1b00 */
[----:B------:R-:W3:Y:S01]  /*1a20*/  LDCU.64 UR8, c[0x0][0x380] ;  /* 0x00007000ff0877ac */ /* 0x000ee20008000a00 */
[----:B--2---:R2:W4:Y:S02]  /*1a30*/  F2I.F64.TRUNC R3, R10 ;  /* 0x0000000a00037311 */ /* 0x004524000030d100 */
[----:B--2---:R-:W2:Y:S01]  /*1a40*/  LDC.64 R10, c[0x0][0x398] ;  /* 0x0000e600ff0a7b82 */ /* 0x004ea20000000a00 */
[----:B----4-:R-:W-:-:S04]  /*1a50*/  VIADD R3, R3, 0xffffffff ;  /* 0xffffffff03037836 */ /* 0x010fc80000000000 */
[----:B-1----:R-:W-:Y:S01]  /*1a60*/  IMAD R3, R3, UR5, RZ ;  /* 0x0000000503037c24 */ /* 0x002fe2000f8e02ff */
[----:B------:R-:W0:Y:S04]  /*1a70*/  LDCU UR5, c[0x0][0x39c] ;  /* 0x00007380ff0577ac */ /* 0x000e280008000800 */
[----:B------:R-:W-:-:S04]  /*1a80*/  IADD3 R5, P0, PT, R3, R8, RZ ;  /* 0x0000000803057210 */ /* 0x000fc80007f1e0ff */
[----:B------:R-:W-:Y:S02]  /*1a90*/  LEA.HI.X.SX32 R14, R3, RZ, 0x1, P0 ;  /* 0x000000ff030e7211 */ /* 0x000fe400000f0eff */
[----:B---3--:R-:W-:-:S04]  /*1aa0*/  LEA R4, P0, R5, UR8, 0x3 ;  /* 0x0000000805047c11 */ /* 0x008fc8000f8018ff */
[----:B------:R-:W-:-:S05]  /*1ab0*/  LEA.HI.X R5, R5, UR9, R14, 0x3, P0 ;  /* 0x0000000905057c11 */ /* 0x000fca00080f1c0e */
[----:B------:R-:W3:Y:S01]  /*1ac0*/  LDG.E.64 R24, desc[UR12][R4.64+0x18] ;  /* 0x0000180c04187981 */ /* 0x000ee2000c1e1b00 */
[----:B0-----:R-:W2:Y:S01]  /*1ad0*/  MUFU.RCP64H R7, UR5 ;  /* 0x0000000500077d08 */ /* 0x001ea20008001800 */
[----:B------:R-:W-:Y:S01]  /*1ae0*/  IMAD.MOV.U32 R6, RZ, RZ, 0x1 ;  /* 0x00000001ff067424 */ /* 0x000fe200078e00ff */
[----:B------:R-:W-:Y:S05]  /*1af0*/  BSSY.RECONVERGENT B1, `(.L_x_28) ;  /* 0x0000013000017945 */ /* 0x000fea0003800200 */
[----:B--2---:R-:W-:-:S08]  /*1b00*/  DFMA R14, R6, -R10, 1 ;  /* 0x3ff00000060e742b */ /* 0x004fd0000000080a */
[----:B------:R-:W-:-:S08]  /*1b10*/  DFMA R14, R14, R14, R14 ;  /* 0x0000000e0e0e722b */ /* 0x000fd0000000000e */
[----:B------:R-:W-:-:S08]  /*1b20*/  DFMA R14, R6, R14, R6 ;  /* 0x0000000e060e722b */ /* 0x000fd00000000006 */
[----:B------:R-:W-:-:S08]  /*1b30*/  DFMA R6, R14, -R10, 1 ;  /* 0x3ff000000e06742b */ /* 0x000fd0000000080a */
[----:B------:R-:W-:-:S08]  /*1b40*/  DFMA R14, R14, R6, R14 ;  /* 0x000000060e0e722b */ /* 0x000fd0000000000e */
[----:B---3--:R-:W-:Y:S01]  /*1b50*/  DMUL R6, R14, R24 ;  /* 0x000000180e067228 */ /* 0x008fe20000000000 */
        /* <DEDUP_REMOVED lines=12> */
.L_x_29:
[----:B------:R-:W-:Y:S05]  /*1c20*/  BSYNC.RECONVERGENT B1 ;  /* 0x0000000000017941 */ /* 0x000fea0003800200 */
.L_x_28:
[----:B------:R0:W-:Y:S01]  /*1c30*/  STG.E.64 desc[UR12][R12.64+0x18], R6 ;  /* 0x000018060c007986 */ /* 0x0001e2000c101b0c */
[----:B------:R-:W-:-:S07]  /*1c40*/  IADD3 R8, PT, PT, R8, 0x4, RZ ;  /* 0x0000000408087810 */ /* 0x000fce0007ffe0ff */
.L_x_21:
[----:B------:R-:W1:Y:S02]  /*1c50*/  LDCU UR7, c[0x0][0x3c0] ;  /* 0x00007800ff0777ac */ /* 0x000e640008000800 */
[----:B-1----:R-:W-:-:S09]  /*1c60*/  ULOP3.LUT UP0, UR5, UR7, 0x3, URZ, 0xc0, !UPT ;  /* 0x0000000307057892 */ /* 0x002fd2000f80c0ff */
[----:B------:R-:W-:Y:S05]  /*1c70*/  BRA.U !UP0, `(.L_x_20) ;  /* 0x0000000508e47547 */ /* 0x000fea000b800000 */
[----:B------:R-:W-:-:S09]  /*1c80*/  UISETP.NE.AND UP0, UPT, UR5, 0x1, UPT ;  /* 0x000000010500788c */ /* 0x000fd2000bf05270 */
[----:B------:R-:W-:Y:S05]  /*1c90*/  BRA.U !UP0, `(.L_x_30) ;  /* 0x0000000508307547 */ /* 0x000fea000b800000 */
[----:B0-----:R-:W0:Y:S01]  /*1ca0*/  LDC.64 R12, c[0x0][0x388] ;  /* 0x0000e200ff0c7b82 */ /* 0x001e220000000a00 */
[----:B------:R-:W-:Y:S01]  /*1cb0*/  VIADD R3, R0, UR4 ;  /* 0x0000000400037c36 */ /* 0x000fe20008000000 */
[----:B------:R-:W1:Y:S06]  /*1cc0*/  LDCU UR5, c[0x0][0x39c] ;  /* 0x00007380ff0577ac */ /* 0x000e6c0008000800 */
[----:B------:R-:W2:Y:S08]  /*1cd0*/  LDC.64 R6, c[0x0][0x380] ;  /* 0x0000e000ff067b82 */ /* 0x000eb00000000a00 */
[----:B------:R-:W3:Y:S01]  /*1ce0*/  LDC.64 R14, c[0x0][0x398] ;  /* 0x0000e600ff0e7b82 */ /* 0x000ee20000000a00 */
[----:B0-----:R-:W-:-:S05]  /*1cf0*/  IMAD.WIDE R12, R3, 0x8, R12 ;  /* 0x00000008030c7825 */ /* 0x001fca00078e020c */
[----:B------:R-:W4:Y:S01]  /*1d00*/  LDG.E.64 R4, desc[UR12][R12.64] ;  /* 0x0000000c0c047981 */ /* 0x000f22000c1e1b00 */
[----:B-1----:R-:W3:Y:S01]  /*1d10*/  MUFU.RCP64H R11, UR5 ;  /* 0x00000005000b7d08 */ /* 0x002ee20008001800 */
[----:B------:R-:W-:-:S07]  /*1d20*/  MOV R10, 0x1 ;  /* 0x00000001000a7802 */ /* 0x000fce0000000f00 */
        /* <DEDUP_REMOVED lines=24> */
.L_x_32:
[----:B------:R-:W-:Y:S05]  /*1eb0*/  BSYNC.RECONVERGENT B1 ;  /* 0x0000000000017941 */ /* 0x000fea0003800200 */
.L_x_31:
[----:B------:R-:W0:Y:S01]  /*1ec0*/  LDC.64 R10, c[0x0][0x3b0] ;  /* 0x0000ec00ff0a7b82 */ /* 0x000e220000000a00 */
[----:B------:R-:W1:Y:S01]  /*1ed0*/  LDCU UR5, c[0x0][0x3c0] ;  /* 0x00007800ff0577ac */ /* 0x000e620008000800 */
[----:B------:R-:W2:Y:S01]  /*1ee0*/  LDCU.64 UR8, c[0x0][0x380] ;  /* 0x00007000ff0877ac */ /* 0x000ea20008000a00 */
[----:B-1----:R-:W-:-:S04]  /*1ef0*/  IMAD R3, R31, UR5, R8 ;  /* 0x000000051f037c24 */ /* 0x002fc8000f8e0208 */
[----:B0-----:R-:W-:-:S05]  /*1f00*/  IMAD.WIDE R10, R3, 0x8, R10 ;  /* 0x00000008030a7825 */ /* 0x001fca00078e020a */
[----:B------:R0:W-:Y:S04]  /*1f10*/  STG.E.64 desc[UR12][R10.64], R6 ;  /* 0x000000060a007986 */ /* 0x0001e8000c101b0c */
[----:B------:R-:W3:Y:S01]  /*1f20*/  LDG.E.64 R12, desc[UR12][R12.64] ;  /* 0x0000000c0c0c7981 */ /* 0x000ee2000c1e1b00 */
[----:B------:R-:W-:Y:S01]  /*1f30*/  SHF.R.S32.HI R4, RZ, 0x1f, R8 ;  /* 0x0000001fff047819 */ /* 0x000fe20000011408 */
[----:B---3--:R1:W3:Y:S02]  /*1f40*/  F2I.F64.TRUNC R3, R12 ;  /* 0x0000000c00037311 */ /* 0x0082e4000030d100 */
[----:B-1----:R-:W1:Y:S01]  /*1f50*/  LDC.64 R12, c[0x0][0x398] ;  /* 0x0000e600ff0c7b82 */ /* 0x002e620000000a00 */
[----:B---3--:R-:W-:-:S04]  /*1f60*/  VIADD R3, R3, 0xffffffff ;  /* 0xffffffff03037836 */ /* 0x008fc80000000000 */
[----:B------:R-:W-:Y:S01]  /*1f70*/  IMAD R3, R3, UR5, RZ ;  /* 0x0000000503037c24 */ /* 0x000fe2000f8e02ff */
[----:B------:R-:W0:Y:S04]  /*1f80*/  LDCU UR5, c[0x0][0x39c] ;  /* 0x00007380ff0577ac */ /* 0x000e280008000800 */
[----:B------:R-:W-:-:S04]  /*1f90*/  IADD3 R5, P0, PT, R8, R3, RZ ;  /* 0x0000000308057210 */ /* 0x000fc80007f1e0ff */
[----:B------:R-:W-:Y:S02]  /*1fa0*/  LEA.HI.X.SX32 R14, R3, R4, 0x1, P0 ;  /* 0x00000004030e7211 */ /* 0x000fe400000f0eff */
[----:B--2---:R-:W-:-:S04]  /*1fb0*/  LEA R4, P0, R5, UR8, 0x3 ;  /* 0x0000000805047c11 */ /* 0x004fc8000f8018ff */
[----:B------:R-:W-:-:S05]  /*1fc0*/  LEA.HI.X R5, R5, UR9, R14, 0x3, P0 ;  /* 0x0000000905057c11 */ /* 0x000fca00080f1c0e */
[----:B------:R-:W2:Y:S01]  /*1fd0*/  LDG.E.64 R24, desc[UR12][R4.64+0x8] ;  /* 0x0000080c04187981 */ /* 0x000ea2000c1e1b00 */
[----:B0-----:R-:W1:Y:S01]  /*1fe0*/  MUFU.RCP64H R7, UR5 ;  /* 0x0000000500077d08 */ /* 0x001e620008001800 */
[----:B------:R-:W-:Y:S01]  /*1ff0*/  IMAD.MOV.U32 R6, RZ, RZ, 0x1 ;  /* 0x00000001ff067424 */ /* 0x000fe200078e00ff */
[----:B------:R-:W-:Y:S05]  /*2000*/  BSSY.RECONVERGENT B1, `(.L_x_33) ;  /* 0x0000013000017945 */ /* 0x000fea0003800200 */
[----:B-1----:R-:W-:-:S08]  /*2010*/  DFMA R14, R6, -R12, 1 ;  /* 0x3ff00000060e742b */ /* 0x002fd0000000080c */
        /* <DEDUP_REMOVED lines=17> */
.L_x_34:
[----:B------:R-:W-:Y:S05]  /*2130*/  BSYNC.RECONVERGENT B1 ;  /* 0x0000000000017941 */ /* 0x000fea0003800200 */
.L_x_33:
[----:B------:R1:W-:Y:S01]  /*2140*/  STG.E.64 desc[UR12][R10.64+0x8], R6 ;  /* 0x000008060a007986 */ /* 0x0003e2000c101b0c */
[----:B------:R-:W-:-:S07]  /*2150*/  IADD3 R8, PT, PT, R8, 0x2, RZ ;  /* 0x0000000208087810 */ /* 0x000fce0007ffe0ff */
.L_x_30:
[----:B------:R-:W2:Y:S02]  /*2160*/  LDCU UR7, c[0x0][0x3c0] ;  /* 0x00007800ff0777ac */ /* 0x000ea40008000800 */
[----:B--2---:R-:W-:-:S04]  /*2170*/  ULOP3.LUT UR5, UR7, 0x1, URZ, 0xc0, !UPT ;  /* 0x0000000107057892 */ /* 0x004fc8000f8ec0ff */
[----:B------:R-:W-:-:S09]  /*2180*/  UISETP.NE.U32.AND UP0, UPT, UR5, 0x1, UPT ;  /* 0x000000010500788c */ /* 0x000fd2000bf05070 */
[----:B------:R-:W-:Y:S05]  /*2190*/  BRA.U UP0, `(.L_x_20) ;  /* 0x00000001009c7547 */ /* 0x000fea000b800000 */
[----:B------:R-:W2:Y:S01]  /*21a0*/  LDC.64 R4, c[0x0][0x388] ;  /* 0x0000e200ff047b82 */ /* 0x000ea20000000a00 */
[----:B------:R-:W-:Y:S01]  /*21b0*/  VIADD R3, R0, UR4 ;  /* 0x0000000400037c36 */ /* 0x000fe20008000000 */
[----:B------:R-:W3:Y:S06]  /*21c0*/  LDCU UR5, c[0x0][0x39c] ;  /* 0x00007380ff0577ac */ /* 0x000eec0008000800 */
[----:B01----:R-:W0:Y:S08]  /*21d0*/  LDC.64 R6, c[0x0][0x380] ;  /* 0x0000e000ff067b82 */ /* 0x003e300000000a00 */
[----:B------:R-:W1:Y:S01]  /*21e0*/  LDC.64 R12, c[0x0][0x398] ;  /* 0x0000e600ff0c7b82 */ /* 0x000e620000000a00 */
[----:B--2---:R-:W-:-:S06]  /*21f0*/  IMAD.WIDE R4, R3, 0x8, R4 ;  /* 0x0000000803047825 */ /* 0x004fcc00078e0204 */
[----:B------:R-:W2:Y:S01]  /*2200*/  LDG.E.64 R4, desc[UR12][R4.64] ;  /* 0x0000000c04047981 */ /* 0x000ea2000c1e1b00 */
[----:B---3--:R-:W1:Y:S01]  /*2210*/  MUFU.RCP64H R11, UR5 ;  /* 0x00000005000b7d08 */ /* 0x008e620008001800 */
[----:B------:R-:W-:-:S07]  /*2220*/  MOV R10, 0x1 ;  /* 0x00000001000a7802 */ /* 0x000fce0000000f00 */
[----:B--2---:R-:W2:Y:S02]  /*2230*/  F2I.F64.TRUNC R3, R4 ;  /* 0x0000000400037311 */ /* 0x004ea4000030d100 */
[----:B--2---:R-:W-:-:S04]  /*2240*/  VIADD R3, R3, 0xffffffff ;  /* 0xffffffff03037836 */ /* 0x004fc80000000000 */
[----:B------:R-:W-:-:S04]  /*2250*/  IMAD R3, R3, UR7, R8 ;  /* 0x0000000703037c24 */ /* 0x000fc8000f8e0208 */
[----:B0-----:R-:W-:-:S05]  /*2260*/  IMAD.WIDE R6, R3, 0x8, R6 ;  /* 0x0000000803067825 */ /* 0x001fca00078e0206 */
[----:B------:R-:W2:Y:S01]  /*2270*/  LDG.E.64 R24, desc[UR12][R6.64] ;  /* 0x0000000c06187981 */ /* 0x000ea2000c1e1b00 */
[----:B-1----:R-:W-:Y:S01]  /*2280*/  DFMA R14, R10, -R12, 1 ;  /* 0x3ff000000a0e742b */ /* 0x002fe2000000080c */
        /* <DEDUP_REMOVED lines=18> */
.L_x_36:
[----:B------:R-:W-:Y:S05]  /*23b0*/  BSYNC.RECONVERGENT B1 ;  /* 0x0000000000017941 */ /* 0x000fea0003800200 */
.L_x_35:
[----:B------:R-:W0:Y:S01]  /*23c0*/  LDC.64 R4, c[0x0][0x3b0] ;  /* 0x0000ec00ff047b82 */ /* 0x000e220000000a00 */
[----:B------:R-:W1:Y:S02]  /*23d0*/  LDCU UR7, c[0x0][0x3c0] ;  /* 0x00007800ff0777ac */ /* 0x000e640008000800 */
[----:B-1----:R-:W-:-:S04]  /*23e0*/  IMAD R31, R31, UR7, R8 ;  /* 0x000000071f1f7c24 */ /* 0x002fc8000f8e0208 */
[----:B0-----:R-:W-:-:S05]  /*23f0*/  IMAD.WIDE R4, R31, 0x8, R4 ;  /* 0x000000081f047825 */ /* 0x001fca00078e0204 */
[----:B------:R2:W-:Y:S02]  /*2400*/  STG.E.64 desc[UR12][R4.64], R6 ;  /* 0x0000000604007986 */ /* 0x0005e4000c101b0c */
.L_x_20:
[----:B------:R-:W3:Y:S01]  /*2410*/  LDCU UR5, c[0x0][0x3bc] ;  /* 0x00007780ff0577ac */ /* 0x000ee20008000800 */
[----:B------:R-:W-:-:S04]  /*2420*/  UIADD3 UR4, UPT, UPT, UR4, 0x1, URZ ;  /* 0x0000000104047890 */ /* 0x000fc8000fffe0ff */
[----:B---3--:R-:W-:-:S09]  /*2430*/  UISETP.NE.AND UP0, UPT, UR4, UR5, UPT ;  /* 0x000000050400728c */ /* 0x008fd2000bf05270 */
[----:B------:R-:W-:Y:S05]  /*2440*/  BRA.U UP0, `(.L_x_37) ;  /* 0xffffffdd00407547 */ /* 0x000fea000b83ffff */
.L_x_1:
[----:B------:R-:W-:Y:S01]  /*2450*/  IMAD R3, R0, UR7, RZ ;  /* 0x0000000700037c24 */ /* 0x000fe2000f8e02ff */
[----:B------:R-:W-:-:S06]  /*2460*/  UMOV UR4, URZ ;  /* 0x000000ff00047c82 */ /* 0x000fcc0008000000 */
.L_x_46:
[----:B--2---:R-:W2:Y:S01]  /*2470*/  LDCU UR5, c[0x0][0x3c0] ;  /* 0x00007800ff0577ac */ /* 0x004ea20008000800 */
[----:B-1----:R-:W1:Y:S01]  /*2480*/  LDCU.64 UR6, c[0x0][0x3b0] ;  /* 0x00007600ff0677ac */ /* 0x002e620008000a00 */
[----:B---3--:R-:W3:Y:S01]  /*2490*/  LDCU UR8, c[0x0][0x3bc] ;  /* 0x00007780ff0877ac */ /* 0x008ee20008000800 */
[----:B------:R-:W-:Y:S01]  /*24a0*/  UISETP.NE.AND UP0, UPT, UR4, URZ, UPT ;  /* 0x000000ff0400728c */ /* 0x000fe2000bf05270 */
[----:B--2---:R-:W-:Y:S01]  /*24b0*/  IMAD.U32 R4, RZ, RZ, UR5 ;  /* 0x00000005ff047e24 */ /* 0x004fe2000f8e00ff */
[----:B------:R-:W-:Y:S01]  /*24c0*/  UMOV UR5, URZ ;  /* 0x000000ff00057c82 */ /* 0x000fe20008000000 */
[----:B01----:R-:W-:Y:S01]  /*24d0*/  MOV R10, UR6 ;  /* 0x00000006000a7c02 */ /* 0x003fe20008000f00 */
[----:B------:R-:W-:Y:S02]  /*24e0*/  IMAD.U32 R11, RZ, RZ, UR7 ;  /* 0x00000007ff0b7e24 */ /* 0x000fe4000f8e00ff */
[----:B0-----:R-:W-:Y:S02]  /*24f0*/  IMAD R13, R4, UR4, R3 ;  /* 0x00000004040d7c24 */ /* 0x001fe4000f8e0203 */
[----:B---3--:R-:W-:-:S02]  /*2500*/  IMAD.U32 R5, RZ, RZ, UR8 ;  /* 0x00000008ff057e24 */ /* 0x008fc4000f8e00ff */
[----:B------:R-:W-:-:S04]  /*2510*/  IMAD.WIDE R12, R13, 0x8, R10 ;  /* 0x000000080d0c7825 */ /* 0x000fc800078e020a */
[----:B----4-:R-:W-:Y:S01]  /*2520*/  IMAD R6, R0, R5, UR4 ;  /* 0x0000000400067e24 */ /* 0x010fe2000f8e0205 */
[----:B------:R-:W-:Y:S06]  /*2530*/  BRA.U !UP0, `(.L_x_38) ;  /* 0x0000000d08147547 */ /* 0x000fec000b800000 */
[----:B------:R-:W-:Y:S01]  /*2540*/  UIADD3 UR5, UPT, UPT, UR4, 0x1, URZ ;  /* 0x0000000104057890 */ /* 0x000fe2000fffe0ff */
[----:B------:R-:W-:Y:S01]  /*2550*/  IMAD R3, R0, R4, RZ ;  /* 0x0000000400037224 */ /* 0x000fe200078e02ff */
[----:B------:R-:W0:Y:S02]  /*2560*/  LDCU.64 UR8, c[0x0][0x390] ;  /* 0x00007200ff0877ac */ /* 0x000e240008000a00 */
[----:B------:R-:W-:Y:S01]  /*2570*/  ULOP3.LUT UR10, UR5, 0xfffffffe, URZ, 0xc0, !UPT ;  /* 0xfffffffe050a7892 */ /* 0x000fe2000f8ec0ff */
[----:B------:R-:W1:Y:S01]  /*2580*/  LDCU.64 UR20, c[0x0][0x3a0] ;  /* 0x00007400ff1477ac */ /* 0x000e620008000a00 */
[----:B------:R-:W2:Y:S01]  /*2590*/  LDCU.128 UR16, c[0x0][0x3a0] ;  /* 0x00007400ff1077ac */ /* 0x000ea20008000c00 */
[----:B------:R-:W3:Y:S01]  /*25a0*/  LDCU.64 UR14, c[0x0][0x3a8] ;  /* 0x00007500ff0e77ac */ /* 0x000ee20008000a00 */
[----:B------:R-:W-:-:S08]  /*25b0*/  UMOV UR5, URZ ;  /* 0x000000ff00057c82 */ /* 0x000fd00008000000 */
.L_x_43:
[----:B------:R-:W4:Y:S01]  /*25c0*/  LDC R4, c[0x0][0x3c0] ;  /* 0x0000f000ff047b82 */ /* 0x000f220000000800 */
[----:B0-2---:R-:W5:Y:S04]  /*25d0*/  LDG.E.64 R8, desc[UR12][R12.64] ;  /* 0x0000000c0c087981 */ /* 0x005f68000c1e1b00 */
[----:B------:R-:W2:Y:S03]  /*25e0*/  LDG.E.64 R18, desc[UR12][R12.64+0x8] ;  /* 0x0000080c0c127981 */ /* 0x000ea6000c1e1b00 */
[----:B------:R-:W0:Y:S01]  /*25f0*/  LDC.64 R10, c[0x0][0x3b0] ;  /* 0x0000ec00ff0a7b82 */ /* 0x000e220000000a00 */
[----:B----4-:R-:W-:-:S04]  /*2600*/  IMAD R17, R4, UR5, R3 ;  /* 0x0000000504117c24 */ /* 0x010fc8000f8e0203 */
[----:B0-----:R-:W-:-:S05]  /*2610*/  IMAD.WIDE R16, R17, 0x8, R10 ;  /* 0x0000000811107825 */ /* 0x001fca00078e020a */
[----:B------:R-:W5:Y:S04]  /*2620*/  LDG.E.64 R14, desc[UR12][R16.64] ;  /* 0x0000000c100e7981 */ /* 0x000f68000c1e1b00 */
[----:B------:R-:W2:Y:S01]  /*2630*/  LDG.E.64 R20, desc[UR12][R16.64+0x8] ;  /* 0x0000080c10147981 */ /* 0x000ea2000c1e1b00 */
[----:B------:R-:W-:Y:S01]  /*2640*/  UMOV UR6, 0xffffffff ;  /* 0xffffffff00067882 */ /* 0x000fe20000000000 */
[----:B------:R-:W-:Y:S02]  /*2650*/  UMOV UR7, 0x7fefffff ;  /* 0x7fefffff00077882 */ /* 0x000fe40000000000 */
[----:B------:R-:W-:Y:S01]  /*2660*/  UMOV UR11, UR7 ;  /* 0x00000007000b7c82 */ /* 0x000fe20008000000 */
[----:B------:R-:W-:Y:S01]  /*2670*/  UISETP.NE.AND UP0, UPT, UR4, UR5, UPT ;  /* 0x000000050400728c */ /* 0x000fe2000bf05270 */
[----:B-----5:R-:W-:-:S02]  /*2680*/  DADD R8, R8, -R14 ;  /* 0x0000000008087229 */ /* 0x020fc4000000080e */
[----:B--2---:R-:W-:-:S06]  /*2690*/  DADD R18, R18, -R20 ;  /* 0x0000000012127229 */ /* 0x004fcc0000000814 */
[----:B------:R-:W-:Y:S02]  /*26a0*/  DADD R22, -RZ, |R8| ;  /* 0x00000000ff167229 */ /* 0x000fe40000000508 */
[----:B------:R-:W-:-:S10]  /*26b0*/  DADD R24, -RZ, |R18| ;  /* 0x00000000ff187229 */ /* 0x000fd40000000512 */
[----:B------:R-:W-:-:S04]  /*26c0*/  ISETP.GT.U32.AND P1, PT, R22, R24, PT ;  /* 0x000000181600720c */ /* 0x000fc80003f24070 */
[CC--:B------:R-:W-:Y:S02]  /*26d0*/  ISETP.GT.U32.AND.EX P1, PT, R23.reuse, R25.reuse, PT, P1 ;  /* 0x000000191700720c */ /* 0x0c0fe40003f24110 */
[CC--:B------:R-:W-:Y:S02]  /*26e0*/  ISETP.LT.U32.AND P0, PT, R24.reuse, R22.reuse, PT ;  /* 0x000000161800720c */ /* 0x0c0fe40003f01070 */
[----:B------:R-:W-:Y:S02]  /*26f0*/  SEL R9, R23, R25, P1 ;  /* 0x0000001917097207 */ /* 0x000fe40000800000 */
[----:B------:R-:W-:Y:S02]  /*2700*/  ISETP.LT.U32.AND.EX P0, PT, R25, R23, PT, P0 ;  /* 0x000000171900720c */ /* 0x000fe40003f01100 */
[----:B------:R-:W-:Y:S01]  /*2710*/  LOP3.LUT R5, R9, 0xffc00000, RZ, 0xc0, !PT ;  /* 0xffc0000009057812 */ /* 0x000fe200078ec0ff */
[----:B------:R-:W-:Y:S01]  /*2720*/  IMAD.MOV.U32 R18, RZ, RZ, RZ ;  /* 0x000000ffff127224 */ /* 0x000fe200078e00ff */
[----:B------:R-:W-:-:S02]  /*2730*/  SEL R14, R24, R22, P0 ;  /* 0x00000016180e7207 */ /* 0x000fc40000000000 */
[----:B------:R-:W-:Y:S02]  /*2740*/  SEL R15, R25, R23, P0 ;  /* 0x00000017190f7207 */ /* 0x000fe40000000000 */
[----:B------:R-:W-:Y:S02]  /*2750*/  LOP3.LUT R19, R5, 0x7fd00000, RZ, 0x3c, !PT ;  /* 0x7fd0000005137812 */ /* 0x000fe400078e3cff */
[----:B------:R-:W-:-:S04]  /*2760*/  SEL R8, R22, R24, P1 ;  /* 0x0000001816087207 */ /* 0x000fc80000800000 */
[C---:B------:R-:W-:Y:S02]  /*2770*/  DMUL R20, R18.reuse, R14 ;  /* 0x0000000e12147228 */ /* 0x040fe40000000000 */
[----:B------:R-:W-:-:S06]  /*2780*/  DMUL R18, R18, R8 ;  /* 0x0000000812127228 */ /* 0x000fcc0000000000 */
[----:B------:R-:W-:-:S08]  /*2790*/  DMUL R22, R20, R20 ;  /* 0x0000001414167228 */ /* 0x000fd00000000000 */
[----:B------:R-:W-:-:S08]  /*27a0*/  DFMA R22, R18, R18, R22 ;  /* 0x000000121216722b */ /* 0x000fd00000000016 */
[----:B------:R-:W-:Y:S02]  /*27b0*/  DSETP.MIN.AND P0, P1, R22, UR6, PT ;  /* 0x0000000616007e2a */ /* 0x000fe4000b900000 */
[----:B------:R-:W-:Y:S01]  /*27c0*/  IMAD.MOV.U32 R7, RZ, RZ, R23 ;  /* 0x000000ffff077224 */ /* 0x000fe200078e0017 */
[----:B------:R-:W-:-:S04]  /*27d0*/  MOV R18, UR11 ;  /* 0x0000000b00127c02 */ /* 0x000fc80008000f00 */
[----:B------:R-:W-:-:S07]  /*27e0*/  FSEL R27, R7, UR11, P0 ;  /* 0x0000000b071b7c08 */ /* 0x000fce0008000000 */
[----:B------:R-:W-:-:S04]  /*27f0*/  @P1 LOP3.LUT R27, R18, 0x80000, RZ, 0xfc, !PT ;  /* 0x00080000121b1812 */ /* 0x000fc800078efcff */
[----:B------:R-:W0:Y:S01]  /*2800*/  MUFU.RSQ64H R21, R27 ;  /* 0x0000001b00157308 */ /* 0x000e220000001c00 */
[----:B------:R-:W-:Y:S02]  /*2810*/  HFMA2 R20, -RZ, RZ, 0, 0 ;  /* 0x00000000ff147431 */ /* 0x000fe400000001ff */
[----:B------:R-:W-:Y:S01]  /*2820*/  IMAD.MOV.U32 R7, RZ, RZ, R22 ;  /* 0x000000ffff077224 */ /* 0x000fe200078e0016 */
[----:B------:R-:W-:-:S04]  /*2830*/  UMOV UR11, UR6 ;  /* 0x00000006000b7c82 */ /* 0x000fc80008000000 */
[----:B------:R-:W-:Y:S01]  /*2840*/  SEL R26, R7, UR11, P0 ;  /* 0x0000000b071a7c07 */ /* 0x000fe20008000000 */
[----:B0-----:R-:W-:-:S08]  /*2850*/  DMUL R18, R20, R20 ;  /* 0x0000001414127228 */ /* 0x001fd00000000000 */
[----:B------:R-:W-:Y:S01]  /*2860*/  DFMA R28, R26, -R18, 1 ;  /* 0x3ff000001a1c742b */ /* 0x000fe20000000812 */
[----:B------:R-:W-:Y:S02]  /*2870*/  IMAD.MOV.U32 R18, RZ, RZ, 0x0 ;  /* 0x00000000ff127424 */ /* 0x000fe400078e00ff */
[----:B------:R-:W-:-:S05]  /*2880*/  IMAD.MOV.U32 R19, RZ, RZ, 0x3fd80000 ;  /* 0x3fd80000ff137424 */ /* 0x000fca00078e00ff */
[----:B------:R-:W-:Y:S02]  /*2890*/  DMUL R24, R20, R28 ;  /* 0x0000001c14187228 */ /* 0x000fe40000000000 */
[----:B------:R-:W-:-:S08]  /*28a0*/  DFMA R28, R28, R18, 0.5 ;  /* 0x3fe000001c1c742b */ /* 0x000fd00000000012 */
[----:B------:R-:W-:Y:S01]  /*28b0*/  DFMA R24, R28, R24, R20 ;  /* 0x000000181c18722b */ /* 0x000fe20000000014 */
[----:B------:R-:W-:Y:S02]  /*28c0*/  LOP3.LUT R21, R5, 0x100000, RZ, 0xfc, !PT ;  /* 0x0010000005157812 */ /* 0x000fe400078efcff */
[----:B------:R-:W0:Y:S05]  /*28d0*/  LDC R5, c[0x0][0x3bc] ;  /* 0x0000ef00ff057b82 */ /* 0x000e2a0000000800 */
[----:B------:R-:W-:Y:S01]  /*28e0*/  DMUL R24, R22, R24 ;  /* 0x0000001816187228 */ /* 0x000fe20000000000 */
[----:B------:R-:W-:Y:S01]  /*28f0*/  ISETP.GE.U32.AND P1, PT, R15, 0x7ff00000, PT ;  /* 0x7ff000000f00780c */ /* 0x000fe20003f26070 */
[----:B------:R-:W-:-:S06]  /*2900*/  DSETP.NEU.AND P0, PT, R14, RZ, PT ;  /* 0x000000ff0e00722a */ /* 0x000fcc0003f0d000 */
[----:B------:R-:W-:Y:S01]  /*2910*/  DMUL R24, R24, R20 ;  /* 0x0000001418187228 */ /* 0x000fe20000000000 */
[----:B------:R-:W-:-:S09]  /*2920*/  MOV R7, 0x3bbb989d ;  /* 0x3bbb989d00077802 */ /* 0x000fd20000000f00 */
[----:B------:R-:W-:Y:S01]  /*2930*/  @!P1 FSEL R14, R8, R24, !P0 ;  /* 0x00000018080e9208 */ /* 0x000fe20004000000 */
[----:B------:R-:W-:Y:S01]  /*2940*/  IMAD.MOV.U32 R8, RZ, RZ, 0x437c0000 ;  /* 0x437c0000ff087424 */ /* 0x000fe200078e00ff */
[----:B------:R-:W-:Y:S01]  /*2950*/  @!P1 FSEL R15, R9, R25, !P0 ;  /* 0x00000019090f9208 */ /* 0x000fe20004000000 */
[----:B------:R-:W-:Y:S06]  /*2960*/  BRA.U UP0, `(.L_x_39) ;  /* 0x0000000100487547 */ /* 0x000fec000b800000 */
[----:B------:R-:W2:Y:S01]  /*2970*/  F2F.F32.F64 R14, R14 ;  /* 0x0000000e000e7310 */ /* 0x000ea20000301000 */
[----:B0-----:R-:W-:Y:S02]  /*2980*/  IMAD R23, R5, UR4, R6 ;  /* 0x0000000405177c24 */ /* 0x001fe4000f8e0206 */
[----:B--2---:R-:W-:-:S04]  /*2990*/  FFMA.SAT R9, R14, -R7, 0.5 ;  /* 0x3f0000000e097423 */ /* 0x004fc80000002807 */
[----:B------:R-:W-:-:S04]  /*29a0*/  FFMA.RM R9, R9, R8, 12582913 ;  /* 0x4b40000109097423 */ /* 0x000fc80000004008 */
[C---:B------:R-:W-:Y:S01]  /*29b0*/  FADD R21, R9.reuse, -12583039 ;  /* 0xcb40007f09157421 */ /* 0x040fe20000000000 */
[----:B------:R-:W-:-:S03]  /*29c0*/  IMAD.SHL.U32 R9, R9, 0x800000, RZ ;  /* 0x0080000009097824 */ /* 0x000fc600078e00ff */
[----:B------:R-:W-:-:S04]  /*29d0*/  FFMA R21, R14, -1.4426950216293334961, -R21 ;  /* 0xbfb8aa3b0e157823 */ /* 0x000fc80000000815 */
[----:B------:R-:W-:-:S06]  /*29e0*/  FFMA R24, R14, -1.925963033500011079e-08, R21 ;  /* 0xb2a570600e187823 */ /* 0x000fcc0000000015 */
[----:B------:R-:W0:Y:S02]  /*29f0*/  MUFU.EX2 R24, R24 ;  /* 0x0000001800187308 */ /* 0x000e240000000800 */
[----:B0-----:R-:W-:-:S06]  /*2a00*/  FMUL R9, R9, R24 ;  /* 0x0000001809097220 */ /* 0x001fcc0000400000 */
[----:B------:R-:W0:Y:S02]  /*2a10*/  F2F.F64.F32 R14, R9 ;  /* 0x00000009000e7310 */ /* 0x000e240000201800 */
[----:B0-----:R-:W-:Y:S01]  /*2a20*/  DADD R20, R14, UR16 ;  /* 0x000000100e147e29 */ /* 0x001fe20008000000 */
[----:B------:R-:W-:Y:S01]  /*2a30*/  MOV R14, UR18 ;  /* 0x00000012000e7c02 */ /* 0x000fe20008000f00 */
[----:B------:R-:W-:-:S04]  /*2a40*/  IMAD.U32 R15, RZ, RZ, UR19 ;  /* 0x00000013ff0f7e24 */ /* 0x000fc8000f8e00ff */
[----:B------:R-:W-:Y:S02]  /*2a50*/  IMAD.WIDE R22, R23, 0x8, R14 ;  /* 0x0000000817167825 */ /* 0x000fe400078e020e */
[----:B------:R-:W-:-:S07]  /*2a60*/  DMUL R20, R20, UR8 ;  /* 0x0000000814147c28 */ /* 0x000fce0008000000 */
[----:B------:R0:W-:Y:S01]  /*2a70*/  STG.E.64 desc[UR12][R22.64], R20 ;  /* 0x0000001416007986 */ /* 0x0001e2000c101b0c */
[----:B------:R-:W-:Y:S05]  /*2a80*/  BRA `(.L_x_40) ;  /* 0x0000000000507947 */ /* 0x000fea0003800000 */
.L_x_39:
[----:B------:R-:W2:Y:S01]  /*2a90*/  F2F.F32.F64 R14, R14 ;  /* 0x0000000e000e7310 */ /* 0x000ea20000301000 */
[----:B0-----:R-:W-:Y:S02]  /*2aa0*/  IMAD R22, R0, R5, RZ ;  /* 0x0000000500167224 */ /* 0x001fe400078e02ff */
[C---:B------:R-:W-:Y:S02]  /*2ab0*/  IMAD R23, R5.reuse, UR5, R6 ;  /* 0x0000000505177c24 */ /* 0x040fe4000f8e0206 */
[----:B------:R-:W-:-:S05]  /*2ac0*/  IMAD R22, R5, UR4, R22 ;  /* 0x0000000405167c24 */ /* 0x000fca000f8e0216 */
[----:B------:R-:W-:Y:S01]  /*2ad0*/  IADD3 R25, PT, PT, R22, UR5, RZ ;  /* 0x0000000516197c10 */ /* 0x000fe2000fffe0ff */
[----:B--2---:R-:W-:-:S04]  /*2ae0*/  FFMA.SAT R9, R14, -R7, 0.5 ;  /* 0x3f0000000e097423 */ /* 0x004fc80000002807 */
[----:B------:R-:W-:-:S04]  /*2af0*/  FFMA.RM R9, R9, R8, 12582913 ;  /* 0x4b40000109097423 */ /* 0x000fc80000004008 */
[C---:B------:R-:W-:Y:S01]  /*2b00*/  FADD R21, R9.reuse, -12583039 ;  /* 0xcb40007f09157421 */ /* 0x040fe20000000000 */
[----:B------:R-:W-:-:S03]  /*2b10*/  IMAD.SHL.U32 R9, R9, 0x800000, RZ ;  /* 0x0080000009097824 */ /* 0x000fc600078e00ff */
[----:B------:R-:W-:-:S04]  /*2b20*/  FFMA R21, R14, -1.4426950216293334961, -R21 ;  /* 0xbfb8aa3b0e157823 */ /* 0x000fc80000000815 */
[----:B------:R-:W-:Y:S02]  /*2b30*/  FFMA R24, R14, -1.925963033500011079e-08, R21 ;  /* 0xb2a570600e187823 */ /* 0x000fe40000000015 */
[----:B------:R-:W0:Y:S04]  /*2b40*/  LDC.64 R14, c[0x0][0x3a8] ;  /* 0x0000ea00ff0e7b82 */ /* 0x000e280000000a00 */
[----:B------:R-:W2:Y:S02]  /*2b50*/  MUFU.EX2 R24, R24 ;  /* 0x0000001800187308 */ /* 0x000ea40000000800 */
[----:B--2---:R-:W-:Y:S01]  /*2b60*/  FMUL R9, R9, R24 ;  /* 0x0000001809097220 */ /* 0x004fe20000400000 */
[----:B0-----:R-:W-:-:S05]  /*2b70*/  IMAD.WIDE R22, R23, 0x8, R14 ;  /* 0x0000000817167825 */ /* 0x001fca00078e020e */
[----:B------:R-:W0:Y:S01]  /*2b80*/  F2F.F64.F32 R20, R9 ;  /* 0x0000000900147310 */ /* 0x000e220000201800 */
[----:B------:R-:W-:Y:S01]  /*2b90*/  IMAD.WIDE R24, R25, 0x8, R14 ;  /* 0x0000000819187825 */ /* 0x000fe200078e020e */
[----:B0-----:R-:W-:-:S07]  /*2ba0*/  DMUL R20, R20, UR8 ;  /* 0x0000000814147c28 */ /* 0x001fce0008000000 */
[----:B------:R2:W-:Y:S04]  /*2bb0*/  STG.E.64 desc[UR12][R22.64], R20 ;  /* 0x0000001416007986 */ /* 0x0005e8000c101b0c */
[----:B------:R2:W-:Y:S02]  /*2bc0*/  STG.E.64 desc[UR12][R24.64], R20 ;  /* 0x0000001418007986 */ /* 0x0005e4000c101b0c */
.L_x_40:
[----:B0-2---:R-:W-:Y:S01]  /*2bd0*/  IMAD.WIDE R20, R4, 0x8, R16 ;  /* 0x0000000804147825 */ /* 0x005fe200078e0210 */
[----:B------:R-:W2:Y:S04]  /*2be0*/  LDG.E.64 R24, desc[UR12][R12.64+0x8] ;  /* 0x0000080c0c187981 */ /* 0x000ea8000c1e1b00 */
[----:B------:R-:W4:Y:S04]  /*2bf0*/  LDG.E.64 R16, desc[UR12][R12.64] ;  /* 0x0000000c0c107981 */ /* 0x000f28000c1e1b00 */
[----:B------:R-:W4:Y:S04]  /*2c00*/  LDG.E.64 R22, desc[UR12][R20.64] ;  /* 0x0000000c14167981 */ /* 0x000f28000c1e1b00 */
[----:B------:R-:W2:Y:S01]  /*2c10*/  LDG.E.64 R26, desc[UR12][R20.64+0x8] ;  /* 0x0000080c141a7981 */ /* 0x000ea2000c1e1b00 */
[----:B------:R-:W-:Y:S01]  /*2c20*/  IMAD.MOV.U32 R28, RZ, RZ, RZ ;  /* 0x000000ffff1c7224 */ /* 0x000fe200078e00ff */
[----:B------:R-:W-:Y:S01]  /*2c30*/  UMOV UR11, UR7 ;  /* 0x00000007000b7c82 */ /* 0x000fe20008000000 */
[----:B----4-:R-:W-:-:S02]  /*2c40*/  DADD R22, R16, -R22 ;  /* 0x0000000010167229 */ /* 0x010fc40000000816 */
        /* <DEDUP_REMOVED lines=8> */
[----:B------:R-:W-:Y:S02]  /*2cd0*/  LOP3.LUT R9, R17, 0xffc00000, RZ, 0xc0, !PT ;  /* 0xffc0000011097812 */ /* 0x000fe400078ec0ff */
        /* <DEDUP_REMOVED lines=8> */
[----:B------:R-:W-:Y:S01]  /*2d60*/  DSETP.MIN.AND P0, P1, R22, UR6, PT ;  /* 0x0000000616007e2a */ /* 0x000fe2000b900000 */
[----:B------:R-:W-:Y:S01]  /*2d70*/  IMAD.U32 R26, RZ, RZ, UR11 ;  /* 0x0000000bff1a7e24 */ /* 0x000fe2000f8e00ff */
[----:B------:R-:W-:-:S04]  /*2d80*/  MOV R24, R23 ;  /* 0x0000001700187202 */ /* 0x000fc80000000f00 */
[----:B------:R-:W-:-:S08]  /*2d90*/  FSEL R25, R24, UR11, P0 ;  /* 0x0000000b18197c08 */ /* 0x000fd00008000000 */
[----:B------:R-:W-:-:S04]  /*2da0*/  @P1 LOP3.LUT R25, R26, 0x80000, RZ, 0xfc, !PT ;  /* 0x000800001a191812 */ /* 0x000fc800078efcff */
[----:B------:R-:W0:Y:S01]  /*2db0*/  MUFU.RSQ64H R27, R25 ;  /* 0x00000019001b7308 */ /* 0x000e220000001c00 */
[----:B------:R-:W-:Y:S02]  /*2dc0*/  IMAD.MOV.U32 R26, RZ, RZ, RZ ;  /* 0x000000ffff1a7224 */ /* 0x000fe400078e00ff */
[----:B------:R-:W-:-:S05]  /*2dd0*/  IMAD.MOV.U32 R24, RZ, RZ, R22 ;  /* 0x000000ffff187224 */ /* 0x000fca00078e0016 */
[----:B------:R-:W-:Y:S01]  /*2de0*/  SEL R24, R24, UR6, P0 ;  /* 0x0000000618187c07 */ /* 0x000fe20008000000 */
[----:B0-----:R-:W-:-:S08]  /*2df0*/  DMUL R28, R26, R26 ;  /* 0x0000001a1a1c7228 */ /* 0x001fd00000000000 */
[----:B------:R-:W-:-:S08]  /*2e00*/  DFMA R28, R24, -R28, 1 ;  /* 0x3ff00000181c742b */ /* 0x000fd0000000081c */
[----:B------:R-:W-:Y:S02]  /*2e10*/  DFMA R18, R28, R18, 0.5 ;  /* 0x3fe000001c12742b */ /* 0x000fe40000000012 */
[----:B------:R-:W-:-:S08]  /*2e20*/  DMUL R28, R26, R28 ;  /* 0x0000001c1a1c7228 */ /* 0x000fd00000000000 */
[----:B------:R-:W-:Y:S01]  /*2e30*/  DFMA R18, R18, R28, R26 ;  /* 0x0000001c1212722b */ /* 0x000fe2000000001a */
[----:B------:R-:W-:Y:S01]  /*2e40*/  UIADD3 UR7, UPT, UPT, UR5, 0x1, URZ ;  /* 0x0000000105077890 */ /* 0x000fe2000fffe0ff */
[----:B------:R-:W-:-:S06]  /*2e50*/  ISETP.GE.U32.AND P1, PT, R21, 0x7ff00000, PT ;  /* 0x7ff000001500780c */ /* 0x000fcc0003f26070 */
[----:B------:R-:W-:Y:S01]  /*2e60*/  DMUL R18, R22, R18 ;  /* 0x0000001216127228 */ /* 0x000fe20000000000 */
[----:B------:R-:W-:Y:S02]  /*2e70*/  LOP3.LUT R23, R9, 0x100000, RZ, 0xfc, !PT ;  /* 0x0010000009177812 */ /* 0x000fe400078efcff */
[----:B------:R-:W-:Y:S01]  /*2e80*/  MOV R22, RZ ;  /* 0x000000ff00167202 */ /* 0x000fe20000000f00 */
[----:B------:R-:W-:Y:S01]  /*2e90*/  UISETP.NE.AND UP0, UPT, UR4, UR7, UPT ;  /* 0x000000070400728c */ /* 0x000fe2000bf05270 */
[----:B------:R-:W-:-:S04]  /*2ea0*/  DSETP.NEU.AND P0, PT, R20, RZ, PT ;  /* 0x000000ff1400722a */ /* 0x000fc80003f0d000 */
[----:B------:R-:W-:-:S10]  /*2eb0*/  DMUL R18, R18, R22 ;  /* 0x0000001612127228 */ /* 0x000fd40000000000 */
[----:B------:R-:W-:Y:S02]  /*2ec0*/  @!P1 FSEL R20, R16, R18, !P0 ;  /* 0x0000001210149208 */ /* 0x000fe40004000000 */
[----:B------:R-:W-:Y:S01]  /*2ed0*/  @!P1 FSEL R21, R17, R19, !P0 ;  /* 0x0000001311159208 */ /* 0x000fe20004000000 */
[----:B------:R-:W-:Y:S06]  /*2ee0*/  BRA.U !UP0, `(.L_x_41) ;  /* 0x00000001085c7547 */ /* 0x000fec000b800000 */
[----:B------:R-:W0:Y:S01]  /*2ef0*/  F2F.F32.F64 R20, R20 ;  /* 0x0000001400147310 */ /* 0x000e220000301000 */
[----:B------:R-:W-:Y:S01]  /*2f00*/  IMAD R16, R0, R5, RZ ;  /* 0x0000000500107224 */ /* 0x000fe200078e02ff */
[----:B------:R-:W-:Y:S01]  /*2f10*/  USHF.R.S32.HI UR6, URZ, 0x1f, UR5 ;  /* 0x0000001fff067899 */ /* 0x000fe20008011405 */
[C---:B------:R-:W-:Y:S02]  /*2f20*/  IMAD R19, R5.reuse, UR7, R6 ;  /* 0x0000000705137c24 */ /* 0x040fe4000f8e0206 */
[----:B------:R-:W-:Y:S02]  /*2f30*/  IMAD R16, R5, UR4, R16 ;  /* 0x0000000405107c24 */ /* 0x000fe4000f8e0210 */
[----:B------:R-:W-:-:S03]  /*2f40*/  IMAD.WIDE R14, R19, 0x8, R14 ;  /* 0x00000008130e7825 */ /* 0x000fc600078e020e */
[----:B------:R-:W-:Y:S01]  /*2f50*/  IADD3 R17, P0, PT, R16, UR5, RZ ;  /* 0x0000000510117c10 */ /* 0x000fe2000ff1e0ff */
[----:B0-----:R-:W-:-:S04]  /*2f60*/  FFMA.SAT R7, R20, -R7, 0.5 ;  /* 0x3f00000014077423 */ /* 0x001fc80000002807 */
[----:B------:R-:W-:-:S04]  /*2f70*/  FFMA.RM R7, R7, R8, 12582913 ;  /* 0x4b40000107077423 */ /* 0x000fc80000004008 */
[C---:B------:R-:W-:Y:S01]  /*2f80*/  FADD R9, R7.reuse, -12583039 ;  /* 0xcb40007f07097421 */ /* 0x040fe20000000000 */
[----:B------:R-:W-:-:S03]  /*2f90*/  IMAD.SHL.U32 R7, R7, 0x800000, RZ ;  /* 0x0080000007077824 */ /* 0x000fc600078e00ff */
[----:B------:R-:W-:-:S04]  /*2fa0*/  FFMA R9, R20, -1.4426950216293334961, -R9 ;  /* 0xbfb8aa3b14097823 */ /* 0x000fc80000000809 */
[----:B------:R-:W-:Y:S01]  /*2fb0*/  FFMA R18, R20, -1.925963033500011079e-08, R9 ;  /* 0xb2a5706014127823 */ /* 0x000fe20000000009 */
[----:B------:R-:W-:Y:S02]  /*2fc0*/  LEA.HI.X.SX32 R20, R16, UR6, 0x1, P0 ;  /* 0x0000000610147c11 */ /* 0x000fe400080f0eff */
[----:B---3--:R-:W-:-:S03]  /*2fd0*/  LEA R16, P0, R17, UR14, 0x3 ;  /* 0x0000000e11107c11 */ /* 0x008fc6000f8018ff */
[----:B------:R-:W0:Y:S01]  /*2fe0*/  MUFU.EX2 R18, R18 ;  /* 0x0000001200127308 */ /* 0x000e220000000800 */
[----:B------:R-:W-:Y:S01]  /*2ff0*/  LEA.HI.X R17, R17, UR15, R20, 0x3, P0 ;  /* 0x0000000f11117c11 */ /* 0x000fe200080f1c14 */
[----:B0-----:R-:W-:-:S06]  /*3000*/  FMUL R7, R7, R18 ;  /* 0x0000001207077220 */ /* 0x001fcc0000400000 */
[----:B------:R-:W0:Y:S02]  /*3010*/  F2F.F64.F32 R8, R7 ;  /* 0x0000000700087310 */ /* 0x000e240000201800 */
[----:B0-----:R-:W-:-:S07]  /*3020*/  DMUL R8, R8, UR8 ;  /* 0x0000000808087c28 */ /* 0x001fce0008000000 */
[----:B------:R0:W-:Y:S04]  /*3030*/  STG.E.64 desc[UR12][R14.64], R8 ;  /* 0x000000080e007986 */ /* 0x0001e8000c101b0c */
[----:B------:R0:W-:Y:S01]  /*3040*/  STG.E.64 desc[UR12][R16.64+0x8], R8 ;  /* 0x0000080810007986 */ /* 0x0001e2000c101b0c */
[----:B------:R-:W-:Y:S05]  /*3050*/  BRA `(.L_x_42) ;  /* 0x00000000003c7947 */ /* 0x000fea0003800000 */
.L_x_41:
[----:B------:R-:W0:Y:S01]  /*3060*/  F2F.F32.F64 R20, R20 ;  /* 0x0000001400147310 */ /* 0x000e220000301000 */
[----:B------:R-:W-:-:S04]  /*3070*/  IMAD R17, R5, UR4, R6 ;  /* 0x0000000405117c24 */ /* 0x000fc8000f8e0206 */
[----:B------:R-:W-:-:S04]  /*3080*/  IMAD.WIDE R14, R17, 0x8, R14 ;  /* 0x00000008110e7825 */ /* 0x000fc800078e020e */
[----:B0-----:R-:W-:-:S04]  /*3090*/  FFMA.SAT R7, R20, -R7, 0.5 ;  /* 0x3f00000014077423 */ /* 0x001fc80000002807 */
[----:B------:R-:W-:-:S04]  /*30a0*/  FFMA.RM R7, R7, R8, 12582913 ;  /* 0x4b40000107077423 */ /* 0x000fc80000004008 */
[C---:B------:R-:W-:Y:S01]  /*30b0*/  FADD R9, R7.reuse, -12583039 ;  /* 0xcb40007f07097421 */ /* 0x040fe20000000000 */
[----:B------:R-:W-:-:S03]  /*30c0*/  IMAD.SHL.U32 R7, R7, 0x800000, RZ ;  /* 0x0080000007077824 */ /* 0x000fc600078e00ff */
[----:B------:R-:W-:-:S04]  /*30d0*/  FFMA R9, R20, -1.4426950216293334961, -R9 ;  /* 0xbfb8aa3b14097823 */ /* 0x000fc80000000809 */
[----:B------:R-:W-:-:S06]  /*30e0*/  FFMA R16, R20, -1.925963033500011079e-08, R9 ;  /* 0xb2a5706014107823 */ /* 0x000fcc0000000009 */
[----:B------:R-:W0:Y:S02]  /*30f0*/  MUFU.EX2 R16, R16 ;  /* 0x0000001000107308 */ /* 0x000e240000000800 */
[----:B0-----:R-:W-:-:S06]  /*3100*/  FMUL R7, R7, R16 ;  /* 0x0000001007077220 */ /* 0x001fcc0000400000 */
[----:B------:R-:W1:Y:S02]  /*3110*/  F2F.F64.F32 R8, R7 ;  /* 0x0000000700087310 */ /* 0x000e640000201800 */
[----:B-1----:R-:W-:-:S08]  /*3120*/  DADD R8, R8, UR20 ;  /* 0x0000001408087e29 */ /* 0x002fd00008000000 */
[----:B------:R-:W-:-:S07]  /*3130*/  DMUL R8, R8, UR8 ;  /* 0x0000000808087c28 */ /* 0x000fce0008000000 */
[----:B------:R2:W-:Y:S04]  /*3140*/  STG.E.64 desc[UR12][R14.64], R8 ;  /* 0x000000080e007986 */ /* 0x0005e8000c101b0c */
.L_x_42:
[----:B------:R-:W-:-:S04]  /*3150*/  UIADD3 UR5, UPT, UPT, UR5, 0x2, URZ ;  /* 0x0000000205057890 */ /* 0x000fc8000fffe0ff */
[----:B------:R-:W-:-:S09]  /*3160*/  UISETP.NE.AND UP0, UPT, UR5, UR10, UPT ;  /* 0x0000000a0500728c */ /* 0x000fd2000bf05270 */
[----:B------:R-:W-:Y:S05]  /*3170*/  BRA.U UP0, `(.L_x_43) ;  /* 0xfffffff500107547 */ /* 0x000fea000b83ffff */
[----:B------:R-:W-:-:S05]  /*3180*/  UMOV UR5, UR10 ;  /* 0x0000000a00057c82 */ /* 0x000fca0008000000 */
.L_x_38:
[----:B------:R-:W-:-:S04]  /*3190*/  ULOP3.LUT UR6, UR4, 0x1, URZ, 0xc0, !UPT ;  /* 0x0000000104067892 */ /* 0x000fc8000f8ec0ff */
[----:B------:R-:W-:-:S09]  /*31a0*/  UISETP.NE.U32.AND UP0, UPT, UR6, 0x1, UPT ;  /* 0x000000010600788c */ /* 0x000fd2000bf05070 */
[----:B------:R-:W-:Y:S05]  /*31b0*/  BRA.U !UP0, `(.L_x_44) ;  /* 0x0000000508907547 */ /* 0x000fea000b800000 */
[----:B------:R-:W-:Y:S01]  /*31c0*/  IMAD R3, R0, R4, RZ ;  /* 0x0000000400037224 */ /* 0x000fe200078e02ff */
[----:B0-2---:R-:W2:Y:S03]  /*31d0*/  LDG.E.64 R8, desc[UR12][R12.64] ;  /* 0x0000000c0c087981 */ /* 0x005ea6000c1e1b00 */
[----:B------:R-:W-:Y:S01]  /*31e0*/  IMAD R7, R4, UR5, R3 ;  /* 0x0000000504077c24 */ /* 0x000fe2000f8e0203 */
[----:B------:R0:W4:Y:S03]  /*31f0*/  LDG.E.64 R16, desc[UR12][R12.64+0x8] ;  /* 0x0000080c0c107981 */ /* 0x000126000c1e1b00 */
[----:B------:R-:W-:-:S05]  /*3200*/  IMAD.WIDE R10, R7, 0x8, R10 ;  /* 0x00000008070a7825 */ /* 0x000fca00078e020a */
[----:B------:R-:W2:Y:S04]  /*3210*/  LDG.E.64 R14, desc[UR12][R10.64] ;  /* 0x0000000c0a0e7981 */ /* 0x000ea8000c1e1b00 */
[----:B------:R-:W4:Y:S01]  /*3220*/  LDG.E.64 R18, desc[UR12][R10.64+0x8] ;  /* 0x0000080c0a127981 */ /* 0x000f22000c1e1b00 */
[----:B0-----:R-:W-:Y:S01]  /*3230*/  MOV R12, RZ ;  /* 0x000000ff000c7202 */ /* 0x001fe20000000f00 */
[----:B------:R-:W-:Y:S01]  /*3240*/  UMOV UR6, 0xffffffff ;  /* 0xffffffff00067882 */ /* 0x000fe20000000000 */
[----:B------:R-:W-:Y:S02]  /*3250*/  UMOV UR7, 0x7fefffff ;  /* 0x7fefffff00077882 */ /* 0x000fe40000000000 */
[----:B------:R-:W-:Y:S01]  /*3260*/  UMOV UR8, UR7 ;  /* 0x0000000700087c82 */ /* 0x000fe20008000000 */
[----:B------:R-:W-:Y:S01]  /*3270*/  IMAD.MOV.U32 R20, RZ, RZ, 0x0 ;  /* 0x00000000ff147424 */ /* 0x000fe200078e00ff */
[----:B------:R-:W-:Y:S01]  /*3280*/  MOV R21, 0x3fd80000 ;  /* 0x3fd8000000157802 */ /* 0x000fe20000000f00 */
[----:B------:R-:W-:Y:S01]  /*3290*/  UISETP.NE.AND UP0, UPT, UR4, UR5, UPT ;  /* 0x000000050400728c */ /* 0x000fe2000bf05270 */
[----:B--2---:R-:W-:-:S02]  /*32a0*/  DADD R8, R8, -R14 ;  /* 0x0000000008087229 */ /* 0x004fc4000000080e */
[----:B----4-:R-:W-:-:S06]  /*32b0*/  DADD R16, R16, -R18 ;  /* 0x0000000010107229 */ /* 0x010fcc0000000812 */
        /* <DEDUP_REMOVED lines=17> */
[----:B------:R-:W-:Y:S02]  /*33d0*/  IMAD.U32 R16, RZ, RZ, UR8 ;  /* 0x00000008ff107e24 */ /* 0x000fe4000f8e00ff */
[----:B------:R-:W-:-:S05]  /*33e0*/  IMAD.MOV.U32 R7, RZ, RZ, R13 ;  /* 0x000000ffff077224 */ /* 0x000fca00078e000d */
[----:B------:R-:W-:-:S06]  /*33f0*/  FSEL R15, R7, UR8, P0 ;  /* 0x00000008070f7c08 */ /* 0x000fcc0008000000 */
[----:B------:R-:W-:-:S04]  /*3400*/  @P1 LOP3.LUT R15, R16, 0x80000, RZ, 0xfc, !PT ;  /* 0x00080000100f1812 */ /* 0x000fc800078efcff */
[----:B------:R-:W0:Y:S01]  /*3410*/  MUFU.RSQ64H R17, R15 ;  /* 0x0000000f00117308 */ /* 0x000e220000001c00 */
[----:B------:R-:W-:Y:S01]  /*3420*/  IMAD.MOV.U32 R16, RZ, RZ, RZ ;  /* 0x000000ffff107224 */ /* 0x000fe200078e00ff */
[----:B------:R-:W-:-:S04]  /*3430*/  MOV R7, R12 ;  /* 0x0000000c00077202 */ /* 0x000fc80000000f00 */
[----:B------:R-:W-:Y:S01]  /*3440*/  SEL R14, R7, UR6, P0 ;  /* 0x00000006070e7c07 */ /* 0x000fe20008000000 */
[----:B0-----:R-:W-:-:S08]  /*3450*/  DMUL R18, R16, R16 ;  /* 0x0000001010127228 */ /* 0x001fd00000000000 */
[----:B------:R-:W-:-:S08]  /*3460*/  DFMA R18, R14, -R18, 1 ;  /* 0x3ff000000e12742b */ /* 0x000fd00000000812 */
[----:B------:R-:W-:Y:S02]  /*3470*/  DFMA R20, R18, R20, 0.5 ;  /* 0x3fe000001214742b */ /* 0x000fe40000000014 */
[----:B------:R-:W-:-:S08]  /*3480*/  DMUL R18, R16, R18 ;  /* 0x0000001210127228 */ /* 0x000fd00000000000 */
[----:B------:R-:W-:Y:S01]  /*3490*/  DFMA R18, R20, R18, R16 ;  /* 0x000000121412722b */ /* 0x000fe20000000010 */
[----:B------:R-:W-:-:S07]  /*34a0*/  ISETP.GE.U32.AND P1, PT, R11, 0x7ff00000, PT ;  /* 0x7ff000000b00780c */ /* 0x000fce0003f26070 */
[----:B------:R-:W-:Y:S01]  /*34b0*/  DMUL R18, R12, R18 ;  /* 0x000000120c127228 */ /* 0x000fe20000000000 */
[----:B------:R-:W-:Y:S01]  /*34c0*/  LOP3.LUT R13, R4, 0x100000, RZ, 0xfc, !PT ;  /* 0x00100000040d7812 */ /* 0x000fe200078efcff */
[----:B------:R-:W-:Y:S01]  /*34d0*/  IMAD.MOV.U32 R12, RZ, RZ, RZ ;  /* 0x000000ffff0c7224 */ /* 0x000fe200078e00ff */
[----:B------:R-:W-:-:S05]  /*34e0*/  DSETP.NEU.AND P0, PT, R10, RZ, PT ;  /* 0x000000ff0a00722a */ /* 0x000fca0003f0d000 */
[----:B------:R-:W-:-:S10]  /*34f0*/  DMUL R18, R18, R12 ;  /* 0x0000000c12127228 */ /* 0x000fd40000000000 */
[----:B------:R-:W-:Y:S02]  /*3500*/  @!P1 FSEL R10, R8, R18, !P0 ;  /* 0x00000012080a9208 */ /* 0x000fe40004000000 */
[----:B------:R-:W-:Y:S01]  /*3510*/  @!P1 FSEL R11, R9, R19, !P0 ;  /* 0x00000013090b9208 */ /* 0x000fe20004000000 */
[----:B------:R-:W-:Y:S06]  /*3520*/  BRA.U !UP0, `(.L_x_45) ;  /* 0x0000000108607547 */ /* 0x000fec000b800000 */
[----:B------:R0:W2:Y:S01]  /*3530*/  F2F.F32.F64 R10, R10 ;  /* 0x0000000a000a7310 */ /* 0x0000a20000301000 */
[----:B------:R-:W-:Y:S01]  /*3540*/  IMAD.MOV.U32 R7, RZ, RZ, 0x3bbb989d ;  /* 0x3bbb989dff077424 */ /* 0x000fe200078e00ff */
[----:B------:R-:W-:Y:S01]  /*3550*/  MOV R9, 0x437c0000 ;  /* 0x437c000000097802 */ /* 0x000fe20000000f00 */
[----:B------:R-:W4:Y:S01]  /*3560*/  LDC.64 R12, c[0x0][0x3a8] ;  /* 0x0000ea00ff0c7b82 */ /* 0x000f220000000a00 */
[----:B------:R-:W5:Y:S01]  /*3570*/  LDCU.64 UR6, c[0x0][0x390] ;  /* 0x00007200ff0677ac */ /* 0x000f620008000a00 */
[----:B0-----:R-:W-:Y:S02]  /*3580*/  IMAD R11, R5, UR5, R6 ;  /* 0x00000005050b7c24 */ /* 0x001fe4000f8e0206 */
[----:B--2---:R-:W-:-:S04]  /*3590*/  FFMA.SAT R4, R10, -R7, 0.5 ;  /* 0x3f0000000a047423 */ /* 0x004fc80000002807 */
[----:B------:R-:W-:-:S04]  /*35a0*/  FFMA.RM R4, R4, R9, 12582913 ;  /* 0x4b40000104047423 */ /* 0x000fc80000004009 */
[C---:B------:R-:W-:Y:S01]  /*35b0*/  FADD R7, R4.reuse, -12583039 ;  /* 0xcb40007f04077421 */ /* 0x040fe20000000000 */
[----:B------:R-:W-:-:S03]  /*35c0*/  IMAD.SHL.U32 R4, R4, 0x800000, RZ ;  /* 0x0080000004047824 */ /* 0x000fc600078e00ff */
[----:B------:R-:W-:-:S04]  /*35d0*/  FFMA R7, R10, -1.4426950216293334961, -R7 ;  /* 0xbfb8aa3b0a077823 */ /* 0x000fc80000000807 */
[----:B------:R-:W-:Y:S01]  /*35e0*/  FFMA R7, R10, -1.925963033500011079e-08, R7 ;  /* 0xb2a570600a077823 */ /* 0x000fe20000000007 */
[----:B------:R-:W-:-:S04]  /*35f0*/  IMAD R10, R0, R5, RZ ;  /* 0x00000005000a7224 */ /* 0x000fc800078e02ff */
[----:B------:R-:W-:Y:S01]  /*3600*/  IMAD R10, R5, UR4, R10 ;  /* 0x00000004050a7c24 */ /* 0x000fe2000f8e020a */
[----:B------:R-:W0:Y:S03]  /*3610*/  MUFU.EX2 R7, R7 ;  /* 0x0000000700077308 */ /* 0x000e260000000800 */
[----:B------:R-:W-:Y:S02]  /*3620*/  VIADD R15, R10, UR5 ;  /* 0x000000050a0f7c36 */ /* 0x000fe40008000000 */
[----:B0-----:R-:W-:Y:S01]  /*3630*/  FMUL R4, R4, R7 ;  /* 0x0000000704047220 */ /* 0x001fe20000400000 */
[----:B----4-:R-:W-:-:S03]  /*3640*/  IMAD.WIDE R6, R11, 0x8, R12 ;  /* 0x000000080b067825 */ /* 0x010fc600078e020c */
[----:B------:R-:W5:Y:S01]  /*3650*/  F2F.F64.F32 R8, R4 ;  /* 0x0000000400087310 */ /* 0x000f620000201800 */
[----:B------:R-:W-:Y:S01]  /*3660*/  IMAD.WIDE R10, R15, 0x8, R12 ;  /* 0x000000080f0a7825 */ /* 0x000fe200078e020c */
[----:B-----5:R-:W-:-:S07]  /*3670*/  DMUL R8, R8, UR6 ;  /* 0x0000000608087c28 */ /* 0x020fce0008000000 */
[----:B------:R0:W-:Y:S04]  /*3680*/  STG.E.64 desc[UR12][R6.64], R8 ;  /* 0x0000000806007986 */ /* 0x0001e8000c101b0c */
[----:B------:R0:W-:Y:S01]  /*3690*/  STG.E.64 desc[UR12][R10.64], R8 ;  /* 0x000000080a007986 */ /* 0x0001e2000c101b0c */
[----:B------:R-:W-:Y:S05]  /*36a0*/  BRA `(.L_x_44) ;  /* 0x0000000000547947 */ /* 0x000fea0003800000 */
.L_x_45:
[----:B------:R-:W0:Y:S01]  /*36b0*/  F2F.F32.F64 R10, R10 ;  /* 0x0000000a000a7310 */ /* 0x000e220000301000 */
[----:B------:R-:W-:Y:S01]  /*36c0*/  MOV R7, 0x3bbb989d ;  /* 0x3bbb989d00077802 */ /* 0x000fe20000000f00 */
[----:B------:R-:W-:Y:S01]  /*36d0*/  IMAD.MOV.U32 R4, RZ, RZ, 0x437c0000 ;  /* 0x437c0000ff047424 */ /* 0x000fe200078e00ff */
[----:B------:R-:W2:Y:S01]  /*36e0*/  LDC.64 R8, c[0x0][0x3a0] ;  /* 0x0000e800ff087b82 */ /* 0x000ea20000000a00 */
[----:B------:R-:W4:Y:S02]  /*36f0*/  LDCU.64 UR6, c[0x0][0x390] ;  /* 0x00007200ff0677ac */ /* 0x000f240008000a00 */
[----:B0-----:R-:W-:-:S04]  /*3700*/  FFMA.SAT R7, R10, -R7, 0.5 ;  /* 0x3f0000000a077423 */ /* 0x001fc80000002807 */
[----:B------:R-:W-:-:S04]  /*3710*/  FFMA.RM R4, R7, R4, 12582913 ;  /* 0x4b40000107047423 */ /* 0x000fc80000004004 */
[C---:B------:R-:W-:Y:S01]  /*3720*/  FADD R7, R4.reuse, -12583039 ;  /* 0xcb40007f04077421 */ /* 0x040fe20000000000 */
[----:B------:R-:W-:-:S03]  /*3730*/  IMAD.SHL.U32 R4, R4, 0x800000, RZ ;  /* 0x0080000004047824 */ /* 0x000fc600078e00ff */
[----:B------:R-:W-:-:S04]  /*3740*/  FFMA R7, R10, -1.4426950216293334961, -R7 ;  /* 0xbfb8aa3b0a077823 */ /* 0x000fc80000000807 */
[----:B------:R-:W-:Y:S02]  /*3750*/  FFMA R12, R10, -1.925963033500011079e-08, R7 ;  /* 0xb2a570600a0c7823 */ /* 0x000fe40000000007 */
[----:B------:R-:W0:Y:S02]  /*3760*/  LDC.64 R10, c[0x0][0x3a8] ;  /* 0x0000ea00ff0a7b82 */ /* 0x000e240000000a00 */
[----:B------:R-:W5:Y:S02]  /*3770*/  MUFU.EX2 R7, R12 ;  /* 0x0000000c00077308 */ /* 0x000f640000000800 */
[----:B-----5:R-:W-:-:S06]  /*3780*/  FMUL R4, R4, R7 ;  /* 0x0000000704047220 */ /* 0x020fcc0000400000 */
[----:B------:R-:W2:Y:S02]  /*3790*/  F2F.F64.F32 R6, R4 ;  /* 0x0000000400067310 */ /* 0x000ea40000201800 */
[----:B--2---:R-:W-:Y:S01]  /*37a0*/  DADD R6, R6, R8 ;  /* 0x0000000006067229 */ /* 0x004fe20000000008 */
[----:B------:R-:W-:-:S04]  /*37b0*/  IMAD R8, R0, R5, UR4 ;  /* 0x0000000400087e24 */ /* 0x000fc8000f8e0205 */
[----:B------:R-:W-:-:S03]  /*37c0*/  IMAD R9, R5, UR4, R8 ;  /* 0x0000000405097c24 */ /* 0x000fc6000f8e0208 */
[----:B----4-:R-:W-:Y:S01]  /*37d0*/  DMUL R6, R6, UR6 ;  /* 0x0000000606067c28 */ /* 0x010fe20008000000 */
[----:B0-----:R-:W-:-:S06]  /*37e0*/  IMAD.WIDE R8, R9, 0x8, R10 ;  /* 0x0000000809087825 */ /* 0x001fcc00078e020a */
[----:B------:R4:W-:Y:S04]  /*37f0*/  STG.E.64 desc[UR12][R8.64], R6 ;  /* 0x0000000608007986 */ /* 0x0009e8000c101b0c */
.L_x_44:
[----:B------:R-:W-:-:S06]  /*3800*/  UIADD3 UR4, UPT, UPT, UR4, 0x1, URZ ;  /* 0x0000000104047890 */ /* 0x000fcc000fffe0ff */
[----:B------:R-:W-:-:S13]  /*3810*/  ISETP.NE.AND P0, PT, R5, UR4, PT ;  /* 0x0000000405007c0c */ /* 0x000fda000bf05270 */
[----:B------:R-:W-:Y:S05]  /*3820*/  @P0 BRA `(.L_x_46) ;  /* 0xffffffec00100947 */ /* 0x000fea000383ffff */
[----:B0-----:R-:W-:Y:S01]  /*3830*/  PRMT R16, RZ, 0x7610, R16 ;  /* 0x00007610ff107816 */ /* 0x001fe20000000010 */
[----:B------:R-:W-:Y:S01]  /*3840*/  UMOV UR4, URZ ;  /* 0x000000ff00047c82 */ /* 0x000fe20008000000 */
[----:B--2---:R-:W-:-:S07]  /*3850*/  PRMT R15, RZ, 0x7610, R15 ;  /* 0x00007610ff0f7816 */ /* 0x004fce000000000f */
.L_x_85:
[----:B0-----:R-:W0:Y:S01]  /*3860*/  LDCU UR7, c[0x0][0x3bc] ;  /* 0x00007780ff0777ac */ /* 0x001e220008000800 */
[----:B-12-4-:R-:W2:Y:S01]  /*3870*/  LDC.64 R8, c[0x0][0x3a8] ;  /* 0x0000ea00ff087b82 */ /* 0x016ea20000000a00 */
[----:B------:R-:W-:Y:S01]  /*3880*/  IADD3 R14, PT, PT, R0, UR4, RZ ;  /* 0x00000004000e7c10 */ /* 0x000fe2000fffe0ff */
[----:B------:R-:W-:-:S04]  /*3890*/  UISETP.NE.AND UP0, UPT, UR4, URZ, UPT ;  /* 0x000000ff0400728c */ /* 0x000fc8000bf05270 */
[----:B0-----:R-:W-:-:S04]  /*38a0*/  IMAD R14, R14, UR7, RZ ;  /* 0x000000070e0e7c24 */ /* 0x001fc8000f8e02ff */
[----:B------:R-:W-:-:S04]  /*38b0*/  VIADD R3, R14, UR4 ;  /* 0x000000040e037c36 */ /* 0x000fc80008000000 */
[----:B--2---:R-:W-:Y:S01]  /*38c0*/  IMAD.WIDE R8, R3, 0x8, R8 ;  /* 0x0000000803087825 */ /* 0x004fe200078e0208 */
[----:B------:R-:W-:Y:S06]  /*38d0*/  BRA.U !UP0, `(.L_x_47) ;  /* 0x0000000d08107547 */ /* 0x000fec000b800000 */
[----:B------:R-:W-:Y:S01]  /*38e0*/  CS2R R12, SRZ ;  /* 0x00000000000c7805 */ /* 0x000fe2000001ff00 */
[----:B------:R-:W-:-:S06]  /*38f0*/  UMOV UR5, URZ ;  /* 0x000000ff00057c82 */ /* 0x000fcc0008000000 */
.L_x_59:
[----:B------:R-:W-:-:S09]  /*3900*/  UISETP.GE.U32.AND UP0, UPT, UR5, UR4, UPT ;  /* 0x000000040500728c */ /* 0x000fd2000bf06070 */
[----:B0-2---:R-:W-:Y:S05]  /*3910*/  BRA.U UP0, `(.L_x_48) ;  /* 0x0000000100207547 */ /* 0x005fea000b800000 */
[----:B------:R-:W0:Y:S01]  /*3920*/  LDC R6, c[0x0][0x3bc] ;  /* 0x0000ef00ff067b82 */ /* 0x000e220000000800 */
[----:B------:R-:W-:-:S07]  /*3930*/  VIADD R3, R0, UR5 ;  /* 0x0000000500037c36 */ /* 0x000fce0008000000 */
[----:B------:R-:W2:Y:S01]  /*3940*/  LDC.64 R4, c[0x0][0x3a8] ;  /* 0x0000ea00ff047b82 */ /* 0x000ea20000000a00 */
[----:B0-----:R-:W-:-:S04]  /*3950*/  IMAD R3, R3, R6, UR4 ;  /* 0x0000000403037e24 */ /* 0x001fc8000f8e0206 */
[----:B--2---:R-:W-:-:S06]  /*3960*/  IMAD.WIDE R4, R3, 0x8, R4 ;  /* 0x0000000803047825 */ /* 0x004fcc00078e0204 */
[----:B------:R-:W2:Y:S02]  /*3970*/  LDG.E.64 R4, desc[UR12][R4.64] ;  /* 0x0000000c04047981 */ /* 0x000ea4000c1e1b00 */
[----:B--2---:R-:W-:Y:S01]  /*3980*/  DFMA R12, -R4, R4, R12 ;  /* 0x00000004040c722b */ /* 0x004fe2000000010c */
[----:B------:R-:W-:Y:S10]  /*3990*/  BRA `(.L_x_49) ;  /* 0x0000000800cc7947 */ /* 0x000ff40003800000 */
.L_x_48:
[----:B------:R-:W-:-:S09]  /*39a0*/  UISETP.NE.AND UP0, UPT, UR5, UR4, UPT ;  /* 0x000000040500728c */ /* 0x000fd2000bf05270 */
[----:B------:R-:W-:Y:S05]  /*39b0*/  BRA.U UP0, `(.L_x_50) ;  /* 0x0000000100787547 */ /* 0x000fea000b800000 */
[----:B------:R-:W2:Y:S01]  /*39c0*/  LDG.E.64 R18, desc[UR12][R8.64] ;  /* 0x0000000c08127981 */ /* 0x000ea2000c1e1b00 */
[----:B------:R-:W-:Y:S01]  /*39d0*/  IMAD.MOV.U32 R10, RZ, RZ, 0x0 ;  /* 0x00000000ff0a7424 */ /* 0x000fe200078e00ff */
[----:B------:R-:W-:Y:S01]  /*39e0*/  BSSY.RECONVERGENT B0, `(.L_x_51) ;  /* 0x0000018000007945 */ /* 0x000fe20003800200 */
[----:B------:R-:W-:Y:S01]  /*39f0*/  IMAD.MOV.U32 R11, RZ, RZ, 0x3fd80000 ;  /* 0x3fd80000ff0b7424 */ /* 0x000fe200078e00ff */
[----:B--2---:R-:W-:-:S06]  /*3a00*/  DADD R18, R18, R12 ;  /* 0x0000000012127229 */ /* 0x004fcc000000000c */
[----:B------:R-:W0:Y:S04]  /*3a10*/  MUFU.RSQ64H R7, R19 ;  /* 0x0000001300077308 */ /* 0x000e280000001c00 */
[----:B------:R-:W-:-:S04]  /*3a20*/  IADD3 R6, PT, PT, R19, -0x3500000, RZ ;  /* 0xfcb0000013067810 */ /* 0x000fc80007ffe0ff */
[----:B------:R-:W-:Y:S02]  /*3a30*/  ISETP.GE.U32.AND P0, PT, R6, 0x7ca00000, PT ;  /* 0x7ca000000600780c */ /* 0x000fe40003f06070 */
[----:B0-----:R-:W-:-:S08]  /*3a40*/  DMUL R4, R6, R6 ;  /* 0x0000000606047228 */ /* 0x001fd00000000000 */
[----:B------:R-:W-:-:S08]  /*3a50*/  DFMA R4, R18, -R4, 1 ;  /* 0x3ff000001204742b */ /* 0x000fd00000000804 */
[----:B------:R-:W-:Y:S02]  /*3a60*/  DFMA R10, R4, R10, 0.5 ;  /* 0x3fe00000040a742b */ /* 0x000fe4000000000a */
[----:B------:R-:W-:-:S08]  /*3a70*/  DMUL R4, R6, R4 ;  /* 0x0000000406047228 */ /* 0x000fd00000000000 */
[----:B------:R-:W-:-:S08]  /*3a80*/  DFMA R12, R10, R4, R6 ;  /* 0x000000040a0c722b */ /* 0x000fd00000000006 */
[----:B------:R-:W-:Y:S02]  /*3a90*/  DMUL R10, R18, R12 ;  /* 0x0000000c120a7228 */ /* 0x000fe40000000000 */
[----:B------:R-:W-:Y:S01]  /*3aa0*/  IADD3 R5, PT, PT, R13, -0x100000, RZ ;  /* 0xfff000000d057810 */ /* 0x000fe20007ffe0ff */
[----:B------:R-:W-:-:S05]  /*3ab0*/  IMAD.MOV.U32 R4, RZ, RZ, R12 ;  /* 0x000000ffff047224 */ /* 0x000fca00078e000c */
[----:B------:R-:W-:-:S08]  /*3ac0*/  DFMA R22, R10, -R10, R18 ;  /* 0x8000000a0a16722b */ /* 0x000fd00000000012 */
[----:B------:R-:W-:Y:S01]  /*3ad0*/  DFMA R20, R22, R4, R10 ;  /* 0x000000041614722b */ /* 0x000fe2000000000a */
[----:B------:R-:W-:Y:S10]  /*3ae0*/  @!P0 BRA `(.L_x_52) ;  /* 0x00000000001c8947 */ /* 0x000ff40003800000 */
[----:B------:R-:W-:Y:S01]  /*3af0*/  MOV R17, R6 ;  /* 0x0000000600117202 */ /* 0x000fe20000000f00 */
[----:B------:R-:W-:Y:S01]  /*3b00*/  IMAD.MOV.U32 R20, RZ, RZ, R12 ;  /* 0x000000ffff147224 */ /* 0x000fe200078e000c */
[----:B------:R-:W-:Y:S01]  /*3b10*/  MOV R3, R19 ;  /* 0x0000001300037202 */ /* 0x000fe20000000f00 */
[----:B------:R-:W-:Y:S01]  /*3b20*/  IMAD.MOV.U32 R4, RZ, RZ, R10 ;  /* 0x000000ffff047224 */ /* 0x000fe200078e000a */
[----:B------:R-:W-:Y:S01]  /*3b30*/  MOV R6, 0x3b60 ;  /* 0x00003b6000067802 */ /* 0x000fe20000000f00 */
[----:B------:R-:W-:-:S07]  /*3b40*/  IMAD.MOV.U32 R7, RZ, RZ, R11 ;  /* 0x000000ffff077224 */ /* 0x000fce00078e000b */
[----:B-1-3--:R-:W-:Y:S05]  /*3b50*/  CALL.REL.NOINC `($__internal_1_$__cuda_sm20_dsqrt_rn_f64_mediumpath_v1) ;  /* 0x0000002800807944 */ /* 0x00afea0003c00000 */
.L_x_52:
[----:B-1-3--:R-:W-:Y:S05]  /*3b60*/  BSYNC.RECONVERGENT B0 ;  /* 0x0000000000007941 */ /* 0x00afea0003800200 */
.L_x_51:
[----:B------:R0:W-:Y:S01]  /*3b70*/  STG.E.64 desc[UR12][R8.64], R20 ;  /* 0x0000001408007986 */ /* 0x0001e2000c101b0c */
[----:B------:R-:W-:Y:S01]  /*3b80*/  CS2R R12, SRZ ;  /* 0x00000000000c7805 */ /* 0x000fe2000001ff00 */
[----:B------:R-:W-:Y:S06]  /*3b90*/  BRA `(.L_x_49) ;  /* 0x00000008004c7947 */ /* 0x000fec0003800000 */
.L_x_50:
[----:B------:R-:W-:Y:S01]  /*3ba0*/  UISETP.GE.U32.AND UP0, UPT, UR4, 0x8, UPT ;  /* 0x000000080400788c */ /* 0x000fe2000bf06070 */
[----:B------:R-:W-:Y:S01]  /*3bb0*/  IMAD.MOV.U32 R3, RZ, RZ, RZ ;  /* 0x000000ffff037224 */ /* 0x000fe200078e00ff */
[----:B------:R-:W-:-:S07]  /*3bc0*/  CS2R R12, SRZ ;  /* 0x00000000000c7805 */ /* 0x000fce000001ff00 */
[----:B------:R-:W-:Y:S05]  /*3bd0*/  BRA.U !UP0, `(.L_x_53) ;  /* 0x0000000108d07547 */ /* 0x000fea000b800000 */
[----:B------:R-:W-:Y:S01]  /*3be0*/  CS2R R12, SRZ ;  /* 0x00000000000c7805 */ /* 0x000fe2000001ff00 */
[----:B------:R-:W-:-:S06]  /*3bf0*/  UMOV UR6, URZ ;  /* 0x000000ff00067c82 */ /* 0x000fcc0008000000 */
.L_x_54:
[----:B------:R-:W0:Y:S01]  /*3c00*/  LDC R33, c[0x0][0x3bc] ;  /* 0x0000ef00ff217b82 */ /* 0x000e220000000800 */
[----:B------:R-:W-:-:S07]  /*3c10*/  VIADD R4, R0, UR6 ;  /* 0x0000000600047c36 */ /* 0x000fce0008000000 */
[----:B------:R-:W2:Y:S01]  /*3c20*/  LDC.64 R6, c[0x0][0x3a8] ;  /* 0x0000ea00ff067b82 */ /* 0x000ea20000000a00 */
[CC--:B0-----:R-:W-:Y:S02]  /*3c30*/  IMAD R5, R4.reuse, R33.reuse, UR4 ;  /* 0x0000000404057e24 */ /* 0x0c1fe4000f8e0221 */
[----:B------:R-:W-:Y:S02]  /*3c40*/  IMAD R3, R4, R33, UR5 ;  /* 0x0000000504037e24 */ /* 0x000fe4000f8e0221 */
[----:B--2---:R-:W-:-:S04]  /*3c50*/  IMAD.WIDE R4, R5, 0x8, R6 ;  /* 0x0000000805047825 */ /* 0x004fc800078e0206 */
[----:B------:R-:W-:Y:S01]  /*3c60*/  IMAD.WIDE R6, R3, 0x8, R6 ;  /* 0x0000000803067825 */ /* 0x000fe200078e0206 */
[----:B------:R-:W2:Y:S04]  /*3c70*/  LDG.E.64 R20, desc[UR12][R4.64] ;  /* 0x0000000c04147981 */ /* 0x000ea8000c1e1b00 */
[----:B------:R-:W2:Y:S01]  /*3c80*/  LDG.E.64 R28, desc[UR12][R6.64] ;  /* 0x0000000c061c7981 */ /* 0x000ea2000c1e1b00 */
[----:B------:R-:W-:-:S04]  /*3c90*/  IMAD.WIDE.U32 R24, R33, 0x8, R4 ;  /* 0x0000000821187825 */ /* 0x000fc800078e0004 */
[C---:B------:R-:W-:Y:S01]  /*3ca0*/  IMAD.WIDE.U32 R36, R33.reuse, 0x8, R6 ;  /* 0x0000000821247825 */ /* 0x040fe200078e0006 */
[----:B------:R-:W4:Y:S04]  /*3cb0*/  LDG.E.64 R34, desc[UR12][R24.64] ;  /* 0x0000000c18227981 */ /* 0x000f28000c1e1b00 */
[----:B------:R0:W4:Y:S01]  /*3cc0*/  LDG.E.64 R22, desc[UR12][R36.64] ;  /* 0x0000000c24167981 */ /* 0x000122000c1e1b00 */
[----:B------:R-:W-:-:S05]  /*3cd0*/  IMAD.WIDE.U32 R26, R33, 0x8, R24 ;  /* 0x00000008211a7825 */ /* 0x000fca00078e0018 */
[----:B------:R5:W3:Y:S01]  /*3ce0*/  LDG.E.64 R10, desc[UR12][R26.64] ;  /* 0x0000000c1a0a7981 */ /* 0x000ae2000c1e1b00 */
[----:B0-----:R-:W-:-:S05]  /*3cf0*/  IMAD.WIDE.U32 R36, R33, 0x8, R36 ;  /* 0x0000000821247825 */ /* 0x001fca00078e0024 */
[----:B------:R-:W3:Y:S01]  /*3d00*/  LDG.E.64 R18, desc[UR12][R36.64] ;  /* 0x0000000c24127981 */ /* 0x000ee2000c1e1b00 */
[----:B------:R-:W-:-:S04]  /*3d10*/  IMAD.WIDE.U32 R30, R33, 0x8, R26 ;  /* 0x00000008211e7825 */ /* 0x000fc800078e001a */
[C---:B-----5:R-:W-:Y:S01]  /*3d20*/  IMAD.WIDE.U32 R26, R33.reuse, 0x8, R36 ;  /* 0x00000008211a7825 */ /* 0x060fe200078e0024 */
[----:B------:R0:W5:Y:S04]  /*3d30*/  LDG.E.64 R4, desc[UR12][R30.64] ;  /* 0x0000000c1e047981 */ /* 0x000168000c1e1b00 */
[----:B------:R1:W5:Y:S01]  /*3d40*/  LDG.E.64 R6, desc[UR12][R26.64] ;  /* 0x0000000c1a067981 */ /* 0x000362000c1e1b00 */
[----:B------:R-:W-:-:S04]  /*3d50*/  IMAD.WIDE.U32 R24, R33, 0x8, R26 ;  /* 0x0000000821187825 */ /* 0x000fc800078e001a */
[----:B0-----:R-:W-:-:S04]  /*3d60*/  IMAD.WIDE.U32 R30, R33, 0x8, R30 ;  /* 0x00000008211e7825 */ /* 0x001fc800078e001e */
[----:B------:R-:W-:-:S04]  /*3d70*/  IMAD.WIDE.U32 R36, R33, 0x8, R24 ;  /* 0x0000000821247825 */ /* 0x000fc800078e0018 */
[C---:B-1----:R-:W-:Y:S01]  /*3d80*/  IMAD.WIDE.U32 R26, R33.reuse, 0x8, R30 ;  /* 0x00000008211a7825 */ /* 0x042fe200078e001e */
[----:B--2---:R-:W-:Y:S01]  /*3d90*/  DFMA R28, R20, R28, R12 ;  /* 0x0000001c141c722b */ /* 0x004fe2000000000c */
[----:B------:R0:W2:Y:S04]  /*3da0*/  LDG.E.64 R12, desc[UR12][R30.64] ;  /* 0x0000000c1e0c7981 */ /* 0x0000a8000c1e1b00 */
[----:B------:R-:W2:Y:S03]  /*3db0*/  LDG.E.64 R20, desc[UR12][R24.64] ;  /* 0x0000000c18147981 */ /* 0x000ea6000c1e1b00 */
[----:B----4-:R-:W-:Y:S01]  /*3dc0*/  DFMA R34, R34, R22, R28 ;  /* 0x000000162222722b */ /* 0x010fe2000000001c */
[----:B------:R-:W4:Y:S01]  /*3dd0*/  LDG.E.64 R22, desc[UR12][R26.64] ;  /* 0x0000000c1a167981 */ /* 0x000f22000c1e1b00 */
[----:B------:R-:W-:-:S03]  /*3de0*/  IMAD.WIDE.U32 R28, R33, 0x8, R26 ;  /* 0x00000008211c7825 */ /* 0x000fc600078e001a */
[----:B------:R1:W4:Y:S01]  /*3df0*/  LDG.E.64 R24, desc[UR12][R36.64] ;  /* 0x0000000c24187981 */ /* 0x000322000c1e1b00 */
[----:B0-----:R-:W-:-:S03]  /*3e00*/  IMAD.WIDE.U32 R30, R33, 0x8, R28 ;  /* 0x00000008211e7825 */ /* 0x001fc600078e001c */
[----:B------:R-:W4:Y:S01]  /*3e10*/  LDG.E.64 R26, desc[UR12][R28.64] ;  /* 0x0000000c1c1a7981 */ /* 0x000f22000c1e1b00 */
[----:B-1----:R-:W-:-:S03]  /*3e20*/  IMAD.WIDE.U32 R36, R33, 0x8, R36 ;  /* 0x0000000821247825 */ /* 0x002fc600078e0024 */
[----:B------:R-:W4:Y:S04]  /*3e30*/  LDG.E.64 R30, desc[UR12][R30.64] ;  /* 0x0000000c1e1e7981 */ /* 0x000f28000c1e1b00 */
[----:B------:R-:W4:Y:S01]  /*3e40*/  LDG.E.64 R28, desc[UR12][R36.64] ;  /* 0x0000000c241c7981 */ /* 0x000f22000c1e1b00 */
[----:B------:R-:W-:-:S06]  /*3e50*/  IMAD.WIDE.U32 R32, R33, 0x8, R36 ;  /* 0x0000000821207825 */ /* 0x000fcc00078e0024 */
[----:B------:R-:W4:Y:S01]  /*3e60*/  LDG.E.64 R32, desc[UR12][R32.64] ;  /* 0x0000000c20207981 */ /* 0x000f22000c1e1b00 */
[----:B---3--:R-:W-:-:S08]  /*3e70*/  DFMA R10, R10, R18, R34 ;  /* 0x000000120a0a722b */ /* 0x008fd00000000022 */
[----:B-----5:R-:W-:Y:S01]  /*3e80*/  DFMA R4, R4, R6, R10 ;  /* 0x000000060404722b */ /* 0x020fe2000000000a */
[----:B------:R-:W-:Y:S02]  /*3e90*/  ULOP3.LUT UR7, UR4, 0x7ffffff8, URZ, 0xc0, !UPT ;  /* 0x7ffffff804077892 */ /* 0x000fe4000f8ec0ff */
[----:B------:R-:W-:-:S04]  /*3ea0*/  UIADD3 UR6, UPT, UPT, UR6, 0x8, URZ ;  /* 0x0000000806067890 */ /* 0x000fc8000fffe0ff */
[----:B------:R-:W-:Y:S01]  /*3eb0*/  UISETP.NE.AND UP0, UPT, UR6, UR7, UPT ;  /* 0x000000070600728c */ /* 0x000fe2000bf05270 */
[----:B--2---:R-:W-:-:S08]  /*3ec0*/  DFMA R4, R12, R20, R4 ;  /* 0x000000140c04722b */ /* 0x004fd00000000004 */
[----:B----4-:R-:W-:-:S08]  /*3ed0*/  DFMA R4, R22, R24, R4 ;  /* 0x000000181604722b */ /* 0x010fd00000000004 */
[----:B------:R-:W-:-:S08]  /*3ee0*/  DFMA R4, R26, R28, R4 ;  /* 0x0000001c1a04722b */ /* 0x000fd00000000004 */
[----:B------:R-:W-:Y:S01]  /*3ef0*/  DFMA R12, R30, R32, R4 ;  /* 0x000000201e0c722b */ /* 0x000fe20000000004 */
[----:B------:R-:W-:Y:S10]  /*3f00*/  BRA.U UP0, `(.L_x_54) ;  /* 0xfffffffd003c7547 */ /* 0x000ff4000b83ffff */
[----:B------:R-:W-:-:S07]  /*3f10*/  MOV R3, UR7 ;  /* 0x0000000700037c02 */ /* 0x000fce0008000f00 */
.L_x_53:
[----:B------:R-:W-:-:S09]  /*3f20*/  ULOP3.LUT UP0, URZ, UR4, 0x7, URZ, 0xc0, !UPT ;  /* 0x0000000704ff7892 */ /* 0x000fd2000f80c0ff */
[----:B------:R-:W-:Y:S05]  /*3f30*/  BRA.U !UP0, `(.L_x_55) ;  /* 0x0000000108fc7547 */ /* 0x000fea000b800000 */
[----:B------:R-:W-:-:S04]  /*3f40*/  LOP3.LUT R5, R15, 0xffff, RZ, 0xc0, !PT ;  /* 0x0000ffff0f057812 */ /* 0x000fc800078ec0ff */
[C---:B------:R-:W-:Y:S02]  /*3f50*/  LOP3.LUT R4, R5.reuse, 0x7, RZ, 0xc0, !PT ;  /* 0x0000000705047812 */ /* 0x040fe400078ec0ff */
[----:B------:R-:W-:-:S03]  /*3f60*/  LOP3.LUT P1, RZ, R5, 0x3, RZ, 0xc0, !PT ;  /* 0x0000000305ff7812 */ /* 0x000fc6000782c0ff */
[----:B------:R-:W-:-:S05]  /*3f70*/  VIADD R4, R4, 0xffffffff ;  /* 0xffffffff04047836 */ /* 0x000fca0000000000 */
[----:B------:R-:W-:-:S13]  /*3f80*/  ISETP.GE.U32.AND P0, PT, R4, 0x3, PT ;  /* 0x000000030400780c */ /* 0x000fda0003f06070 */
[----:B------:R-:W-:Y:S05]  /*3f90*/  @!P0 BRA `(.L_x_56) ;  /* 0x0000000000688947 */ /* 0x000fea0003800000 */
[----:B------:R-:W0:Y:S01]  /*3fa0*/  LDC R17, c[0x0][0x3bc] ;  /* 0x0000ef00ff117b82 */ /* 0x000e220000000800 */
[----:B------:R-:W-:-:S07]  /*3fb0*/  IMAD.IADD R4, R0, 0x1, R3 ;  /* 0x0000000100047824 */ /* 0x000fce00078e0203 */
[----:B------:R-:W2:Y:S01]  /*3fc0*/  LDC.64 R26, c[0x0][0x3a8] ;  /* 0x0000ea00ff1a7b82 */ /* 0x000ea20000000a00 */
[CC--:B0-----:R-:W-:Y:S02]  /*3fd0*/  IMAD R25, R4.reuse, R17.reuse, UR4 ;  /* 0x0000000404197e24 */ /* 0x0c1fe4000f8e0211 */
[----:B------:R-:W-:Y:S02]  /*3fe0*/  IMAD R5, R4, R17, UR5 ;  /* 0x0000000504057e24 */ /* 0x000fe4000f8e0211 */
[----:B--2---:R-:W-:-:S04]  /*3ff0*/  IMAD.WIDE R24, R25, 0x8, R26 ;  /* 0x0000000819187825 */ /* 0x004fc800078e021a */
[----:B------:R-:W-:Y:S02]  /*4000*/  IMAD.WIDE R26, R5, 0x8, R26 ;  /* 0x00000008051a7825 */ /* 0x000fe400078e021a */
[----:B------:R-:W2:Y:S04]  /*4010*/  LDG.E.64 R4, desc[UR12][R24.64] ;  /* 0x0000000c18047981 */ /* 0x000ea8000c1e1b00 */
[----:B------:R0:W2:Y:S01]  /*4020*/  LDG.E.64 R6, desc[UR12][R26.64] ;  /* 0x0000000c1a067981 */ /* 0x0000a2000c1e1b00 */
[----:B------:R-:W-:-:S04]  /*4030*/  IMAD.WIDE.U32 R30, R17, 0x8, R24 ;  /* 0x00000008111e7825 */ /* 0x000fc800078e0018 */
[C---:B------:R-:W-:Y:S01]  /*4040*/  IMAD.WIDE.U32 R32, R17.reuse, 0x8, R26 ;  /* 0x0000000811207825 */ /* 0x040fe200078e001a */
[----:B------:R-:W4:Y:S04]  /*4050*/  LDG.E.64 R20, desc[UR12][R30.64] ;  /* 0x0000000c1e147981 */ /* 0x000f28000c1e1b00 */
[----:B------:R-:W4:Y:S01]  /*4060*/  LDG.E.64 R22, desc[UR12][R32.64] ;  /* 0x0000000c20167981 */ /* 0x000f22000c1e1b00 */
[----:B------:R-:W-:-:S04]  /*4070*/  IMAD.WIDE.U32 R28, R17, 0x8, R32 ;  /* 0x00000008111c7825 */ /* 0x000fc800078e0020 */
[C---:B------:R-:W-:Y:S01]  /*4080*/  IMAD.WIDE.U32 R34, R17.reuse, 0x8, R30 ;  /* 0x0000000811227825 */ /* 0x040fe200078e001e */
[----:B------:R-:W5:Y:S04]  /*4090*/  LDG.E.64 R18, desc[UR12][R28.64] ;  /* 0x0000000c1c127981 */ /* 0x000f68000c1e1b00 */
[----:B------:R-:W5:Y:S01]  /*40a0*/  LDG.E.64 R10, desc[UR12][R34.64] ;  /* 0x0000000c220a7981 */ /* 0x000f62000c1e1b00 */
[----:B0-----:R-:W-:-:S04]  /*40b0*/  IMAD.WIDE.U32 R26, R17, 0x8, R28 ;  /* 0x00000008111a7825 */ /* 0x001fc800078e001c */
[----:B------:R-:W-:Y:S02]  /*40c0*/  IMAD.WIDE.U32 R36, R17, 0x8, R34 ;  /* 0x0000000811247825 */ /* 0x000fe400078e0022 */
[----:B------:R-:W3:Y:S04]  /*40d0*/  LDG.E.64 R26, desc[UR12][R26.64] ;  /* 0x0000000c1a1a7981 */ /* 0x000ee8000c1e1b00 */
[----:B------:R-:W3:Y:S01]  /*40e0*/  LDG.E.64 R24, desc[UR12][R36.64] ;  /* 0x0000000c24187981 */ /* 0x000ee2000c1e1b00 */
[----:B------:R-:W-:Y:S01]  /*40f0*/  IADD3 R3, PT, PT, R3, 0x4, RZ ;  /* 0x0000000403037810 */ /* 0x000fe20007ffe0ff */
[----:B--2---:R-:W-:-:S08]  /*4100*/  DFMA R4, R4, R6, R12 ;  /* 0x000000060404722b */ /* 0x004fd0000000000c */
[----:B----4-:R-:W-:-:S08]  /*4110*/  DFMA R4, R20, R22, R4 ;  /* 0x000000161404722b */ /* 0x010fd00000000004 */
[----:B-----5:R-:W-:-:S08]  /*4120*/  DFMA R4, R10, R18, R4 ;  /* 0x000000120a04722b */ /* 0x020fd00000000004 */
[----:B---3--:R-:W-:-:S11]  /*4130*/  DFMA R12, R24, R26, R4 ;  /* 0x0000001a180c722b */ /* 0x008fd60000000004 */
.L_x_56:
[----:B------:R-:W-:Y:S05]  /*4140*/  @!P1 BRA `(.L_x_55) ;  /* 0x0000000000789947 */ /* 0x000fea0003800000 */
[----:B------:R-:W-:-:S04]  /*4150*/  LOP3.LUT R4, R16, 0x3, RZ, 0xc0, !PT ;  /* 0x0000000310047812 */ /* 0x000fc800078ec0ff */
[----:B------:R-:W-:Y:S02]  /*4160*/  ISETP.NE.AND P0, PT, R4, 0x1, PT ;  /* 0x000000010400780c */ /* 0x000fe40003f05270 */
[----:B------:R-:W-:-:S04]  /*4170*/  LOP3.LUT R4, R16, 0x1, RZ, 0xc0, !PT ;  /* 0x0000000110047812 */ /* 0x000fc800078ec0ff */
[----:B------:R-:W-:-:S07]  /*4180*/  ISETP.NE.U32.AND P1, PT, R4, 0x1, PT ;  /* 0x000000010400780c */ /* 0x000fce0003f25070 */
[----:B------:R-:W0:Y:S01]  /*4190*/  @P0 LDC R21, c[0x0][0x3bc] ;  /* 0x0000ef00ff150b82 */ /* 0x000e220000000800 */
[----:B------:R-:W-:Y:S02]  /*41a0*/  @P0 IMAD.IADD R6, R0, 0x1, R3 ;  /* 0x0000000100060824 */ /* 0x000fe400078e0203 */
[----:B------:R-:W-:-:S05]  /*41b0*/  @P0 VIADD R3, R3, 0x2 ;  /* 0x0000000203030836 */ /* 0x000fca0000000000 */
[----:B------:R-:W2:Y:S01]  /*41c0*/  @P0 LDC.64 R4, c[0x0][0x3a8] ;  /* 0x0000ea00ff040b82 */ /* 0x000ea20000000a00 */
[----:B------:R-:W-:-:S07]  /*41d0*/  @!P1 IADD3 R3, PT, PT, R0, R3, RZ ;  /* 0x0000000300039210 */ /* 0x000fce0007ffe0ff */
[----:B------:R-:W4:Y:S08]  /*41e0*/  @!P1 LDC R22, c[0x0][0x3bc] ;  /* 0x0000ef00ff169b82 */ /* 0x000f300000000800 */
[----:B------:R-:W5:Y:S01]  /*41f0*/  @!P1 LDC.64 R10, c[0x0][0x3a8] ;  /* 0x0000ea00ff0a9b82 */ /* 0x000f620000000a00 */
[CC--:B0-----:R-:W-:Y:S02]  /*4200*/  @P0 IMAD R25, R6.reuse, R21.reuse, UR4 ;  /* 0x0000000406190e24 */ /* 0x0c1fe4000f8e0215 */
[----:B------:R-:W-:-:S02]  /*4210*/  @P0 IMAD R27, R6, R21, UR5 ;  /* 0x00000005061b0e24 */ /* 0x000fc4000f8e0215 */
[----:B--2---:R-:W-:-:S04]  /*4220*/  @P0 IMAD.WIDE R24, R25, 0x8, R4 ;  /* 0x0000000819180825 */ /* 0x004fc800078e0204 */
[----:B------:R-:W-:Y:S01]  /*4230*/  @P0 IMAD.WIDE R26, R27, 0x8, R4 ;  /* 0x000000081b1a0825 */ /* 0x000fe200078e0204 */
[----:B------:R-:W2:Y:S03]  /*4240*/  @P0 LDG.E.64 R6, desc[UR12][R24.64] ;  /* 0x0000000c18060981 */ /* 0x000ea6000c1e1b00 */
[C---:B------:R-:W-:Y:S01]  /*4250*/  @P0 IMAD.WIDE.U32 R18, R21.reuse, 0x8, R24 ;  /* 0x0000000815120825 */ /* 0x040fe200078e0018 */
[----:B------:R-:W2:Y:S03]  /*4260*/  @P0 LDG.E.64 R4, desc[UR12][R26.64] ;  /* 0x0000000c1a040981 */ /* 0x000ea6000c1e1b00 */
[----:B------:R-:W-:Y:S02]  /*4270*/  @P0 IMAD.WIDE.U32 R20, R21, 0x8, R26 ;  /* 0x0000000815140825 */ /* 0x000fe400078e001a */
[----:B------:R-:W3:Y:S02]  /*4280*/  @P0 LDG.E.64 R18, desc[UR12][R18.64] ;  /* 0x0000000c12120981 */ /* 0x000ee4000c1e1b00 */
[----:B----4-:R-:W-:-:S02]  /*4290*/  @!P1 IMAD R23, R3, R22, UR4 ;  /* 0x0000000403179e24 */ /* 0x010fc4000f8e0216 */
[----:B------:R-:W-:Y:S01]  /*42a0*/  @!P1 IMAD R3, R3, R22, UR5 ;  /* 0x0000000503039e24 */ /* 0x000fe2000f8e0216 */
[----:B------:R-:W3:Y:S01]  /*42b0*/  @P0 LDG.E.64 R20, desc[UR12][R20.64] ;  /* 0x0000000c14140981 */ /* 0x000ee2000c1e1b00 */
[----:B-----5:R-:W-:-:S04]  /*42c0*/  @!P1 IMAD.WIDE R22, R23, 0x8, R10 ;  /* 0x0000000817169825 */ /* 0x020fc800078e020a */
[----:B------:R-:W-:Y:S02]  /*42d0*/  @!P1 IMAD.WIDE R10, R3, 0x8, R10 ;  /* 0x00000008030a9825 */ /* 0x000fe400078e020a */
[----:B------:R-:W4:Y:S04]  /*42e0*/  @!P1 LDG.E.64 R22, desc[UR12][R22.64] ;  /* 0x0000000c16169981 */ /* 0x000f28000c1e1b00 */
[----:B------:R-:W4:Y:S01]  /*42f0*/  @!P1 LDG.E.64 R10, desc[UR12][R10.64] ;  /* 0x0000000c0a0a9981 */ /* 0x000f22000c1e1b00 */
[----:B--2---:R-:W-:-:S08]  /*4300*/  @P0 DFMA R4, R6, R4, R12 ;  /* 0x000000040604022b */ /* 0x004fd0000000000c */
[----:B---3--:R-:W-:-:S08]  /*4310*/  @P0 DFMA R12, R18, R20, R4 ;  /* 0x00000014120c022b */ /* 0x008fd00000000004 */
[----:B----4-:R-:W-:-:S11]  /*4320*/  @!P1 DFMA R12, R22, R10, R12 ;  /* 0x0000000a160c922b */ /* 0x010fd6000000000c */
.L_x_55:
[----:B------:R-:W2:Y:S01]  /*4330*/  LDG.E.64 R22, desc[UR12][R8.64] ;  /* 0x0000000c08167981 */ /* 0x000ea2000c1e1b00 */
[----:B------:R-:W0:Y:S01]  /*4340*/  LDC.64 R10, c[0x0][0x3a8] ;  /* 0x0000ea00ff0a7b82 */ /* 0x000e220000000a00 */
[----:B------:R-:W-:-:S04]  /*4350*/  VIADD R3, R14, UR5 ;  /* 0x000000050e037c36 */ /* 0x000fc80008000000 */
[----:B0-----:R-:W-:-:S05]  /*4360*/  IMAD.WIDE R10, R3, 0x8, R10 ;  /* 0x00000008030a7825 */ /* 0x001fca00078e020a */
[----:B------:R-:W4:Y:S01]  /*4370*/  LDG.E.64 R4, desc[UR12][R10.64] ;  /* 0x0000000c0a047981 */ /* 0x000f22000c1e1b00 */
[----:B------:R-:W-:Y:S01]  /*4380*/  IMAD.MOV.U32 R6, RZ, RZ, 0x1 ;  /* 0x00000001ff067424 */ /* 0x000fe200078e00ff */
[----:B------:R-:W-:Y:S01]  /*4390*/  BSSY.RECONVERGENT B1, `(.L_x_57) ;  /* 0x0000012000017945 */ /* 0x000fe20003800200 */
[----:B--2---:R-:W0:Y:S04]  /*43a0*/  MUFU.RCP64H R7, R23 ;  /* 0x0000001700077308 */ /* 0x004e280000001800 */
[----:B0-----:R-:W-:-:S08]  /*43b0*/  DFMA R18, -R22, R6, 1 ;  /* 0x3ff000001612742b */ /* 0x001fd00000000106 */
[----:B------:R-:W-:Y:S02]  /*43c0*/  DFMA R18, R18, R18, R18 ;  /* 0x000000121212722b */ /* 0x000fe40000000012 */
[----:B----4-:R-:W-:-:S06]  /*43d0*/  DADD R24, -R12, R4 ;  /* 0x000000000c187229 */ /* 0x010fcc0000000104 */
[----:B------:R-:W-:-:S04]  /*43e0*/  DFMA R18, R6, R18, R6 ;  /* 0x000000120612722b */ /* 0x000fc80000000006 */
[----:B------:R-:W-:-:S04]  /*43f0*/  FSETP.GEU.AND P1, PT, |R25|, 6.5827683646048100446e-37, PT ;  /* 0x036000001900780b */ /* 0x000fc80003f2e200 */
[----:B------:R-:W-:-:S08]  /*4400*/  DFMA R6, -R22, R18, 1 ;  /* 0x3ff000001606742b */ /* 0x000fd00000000112 */
[----:B------:R-:W-:-:S08]  /*4410*/  DFMA R6, R18, R6, R18 ;  /* 0x000000061206722b */ /* 0x000fd00000000012 */
[----:B------:R-:W-:-:S08]  /*4420*/  DMUL R4, R24, R6 ;  /* 0x0000000618047228 */ /* 0x000fd00000000000 */
[----:B------:R-:W-:-:S08]  /*4430*/  DFMA R18, -R22, R4, R24 ;  /* 0x000000041612722b */ /* 0x000fd00000000118 */
[----:B------:R-:W-:-:S10]  /*4440*/  DFMA R6, R6, R18, R4 ;  /* 0x000000120606722b */ /* 0x000fd40000000004 */
[----:B------:R-:W-:-:S05]  /*4450*/  FFMA R3, RZ, R23, R7 ;  /* 0x00000017ff037223 */ /* 0x000fca0000000007 */
[----:B------:R-:W-:-:S13]  /*4460*/  FSETP.GT.AND P0, PT, |R3|, 1.469367938527859385e-39, PT ;  /* 0x001000000300780b */ /* 0x000fda0003f04200 */
[----:B------:R-:W-:Y:S05]  /*4470*/  @P0 BRA P1, `(.L_x_58) ;  /* 0x00000000000c0947 */ /* 0x000fea0000800000 */
[----:B------:R-:W-:-:S07]  /*4480*/  MOV R4, 0x44a0 ;  /* 0x000044a000047802 */ /* 0x000fce0000000f00 */
[----:B-1-3--:R-:W-:Y:S05]  /*4490*/  CALL.REL.NOINC `($__internal_0_$__cuda_sm20_div_rn_f64_full) ;  /* 0x0000001800ac7944 */ /* 0x00afea0003c00000 */
[----:B------:R-:W-:-:S07]  /*44a0*/  MOV R7, R3 ;  /* 0x0000000300077202 */ /* 0x000fce0000000f00 */
.L_x_58:
[----:B-1-3--:R-:W-:Y:S05]  /*44b0*/  BSYNC.RECONVERGENT B1 ;  /* 0x0000000000017941 */ /* 0x00afea0003800200 */
.L_x_57:
[----:B------:R2:W-:Y:S02]  /*44c0*/  STG.E.64 desc[UR12][R10.64], R6 ;  /* 0x000000060a007986 */ /* 0x0005e4000c101b0c */
.L_x_49:
[----:B------:R-:W4:Y:S01]  /*44d0*/  LDCU UR6, c[0x0][0x3bc] ;  /* 0x00007780ff0677ac */ /* 0x000f220008000800 */
[----:B------:R-:W-:-:S04]  /*44e0*/  UIADD3 UR5, UPT, UPT, UR5, 0x1, URZ ;  /* 0x0000000105057890 */ /* 0x000fc8000fffe0ff */
[----:B----4-:R-:W-:-:S09]  /*44f0*/  UISETP.NE.AND UP0, UPT, UR5, UR6, UPT ;  /* 0x000000060500728c */ /* 0x010fd2000bf05270 */
[----:B------:R-:W-:Y:S05]  /*4500*/  BRA.U UP0, `(.L_x_59) ;  /* 0xfffffff100fc7547 */ /* 0x000fea000b83ffff */
[----:B------:R-:W-:Y:S05]  /*4510*/  BRA `(.L_x_60) ;  /* 0x0000000c00e87947 */ /* 0x000fea0003800000 */
.L_x_47:
[----:B------:R-:W-:-:S04]  /*4520*/  UIADD3 UR5, UPT, UPT, UR7, -0x1, URZ ;  /* 0xffffffff07057890 */ /* 0x000fc8000fffe0ff */
[----:B------:R-:W-:-:S03]  /*4530*/  UISETP.GE.U32.AND UP0, UPT, UR5, 0x3, UPT ;  /* 0x000000030500788c */ /* 0x000fc6000bf06070 */
[----:B------:R-:W-:-:S06]  /*4540*/  UMOV UR5, URZ ;  /* 0x000000ff00057c82 */ /* 0x000fcc0008000000 */
[----:B------:R-:W-:Y:S05]  /*4550*/  BRA.U !UP0, `(.L_x_61) ;  /* 0x0000000908187547 */ /* 0x000fea000b800000 */
[----:B------:R-:W0:Y:S01]  /*4560*/  LDC.64 R10, c[0x0][0x3a8] ;  /* 0x0000ea00ff0a7b82 */ /* 0x000e220000000a00 */
[----:B------:R-:W2:Y:S01]  /*4570*/  LDCU UR7, c[0x0][0x3bc] ;  /* 0x00007780ff0777ac */ /* 0x000ea20008000800 */
[----:B------:R-:W-:-:S05]  /*4580*/  UMOV UR5, URZ ;  /* 0x000000ff00057c82 */ /* 0x000fca0008000000 */
.L_x_74:
[----:B------:R-:W-:Y:S02]  /*4590*/  UISETP.NE.AND UP0, UPT, UR5, URZ, UPT ;  /* 0x000000ff0500728c */ /* 0x000fe4000bf05270 */
[----:B------:R-:W-:-:S04]  /*45a0*/  VIADD R13, R14, UR5 ;  /* 0x000000050e0d7c36 */ /* 0x000fc80008000000 */
[----:B0-----:R-:W-:-:S03]  /*45b0*/  IMAD.WIDE R12, R13, 0x8, R10 ;  /* 0x000000080d0c7825 */ /* 0x001fc600078e020a */
[----:B-1----:R-:W-:Y:S05]  /*45c0*/  BRA.U !UP0, `(.L_x_62) ;  /* 0x0000000108607547 */ /* 0x002fea000b800000 */
[----:B------:R-:W4:Y:S04]  /*45d0*/  LDG.E.64 R22, desc[UR12][R8.64] ;  /* 0x0000000c08167981 */ /* 0x000f28000c1e1b00 */
[----:B------:R-:W5:Y:S01]  /*45e0*/  LDG.E.64 R24, desc[UR12][R12.64] ;  /* 0x0000000c0c187981 */ /* 0x000f62000c1e1b00 */
[----:B------:R-:W-:Y:S01]  /*45f0*/  IMAD.MOV.U32 R4, RZ, RZ, 0x1 ;  /* 0x00000001ff047424 */ /* 0x000fe200078e00ff */
[----:B------:R-:W-:Y:S01]  /*4600*/  BSSY.RECONVERGENT B1, `(.L_x_63) ;  /* 0x0000011000017945 */ /* 0x000fe20003800200 */
[----:B----4-:R-:W0:Y:S01]  /*4610*/  MUFU.RCP64H R5, R23 ;  /* 0x0000001700057308 */ /* 0x010e220000001800 */
[----:B-----5:R-:W-:-:S03]  /*4620*/  FSETP.GEU.AND P1, PT, |R25|, 6.5827683646048100446e-37, PT ;  /* 0x036000001900780b */ /* 0x020fc60003f2e200 */
[----:B0-----:R-:W-:-:S08]  /*4630*/  DFMA R6, -R22, R4, 1 ;  /* 0x3ff000001606742b */ /* 0x001fd00000000104 */
[----:B------:R-:W-:-:S08]  /*4640*/  DFMA R6, R6, R6, R6 ;  /* 0x000000060606722b */ /* 0x000fd00000000006 */
[----:B------:R-:W-:-:S08]  /*4650*/  DFMA R6, R4, R6, R4 ;  /* 0x000000060406722b */ /* 0x000fd00000000004 */
        /* <DEDUP_REMOVED lines=9> */
[----:B-123--:R-:W-:Y:S05]  /*46f0*/  CALL.REL.NOINC `($__internal_0_$__cuda_sm20_div_rn_f64_full) ;  /* 0x0000001800147944 */ /* 0x00efea0003c00000 */
[----:B------:R-:W-:-:S07]  /*4700*/  MOV R7, R3 ;  /* 0x0000000300077202 */ /* 0x000fce0000000f00 */
.L_x_64:
[----:B-123--:R-:W-:Y:S05]  /*4710*/  BSYNC.RECONVERGENT B1 ;  /* 0x0000000000017941 */ /* 0x00efea0003800200 */
.L_x_63:
[----:B------:R0:W-:Y:S04]  /*4720*/  STG.E.64 desc[UR12][R12.64], R6 ;  /* 0x000000060c007986 */ /* 0x0001e8000c101b0c */
[----:B------:R0:W5:Y:S01]  /*4730*/  LDG.E.64 R22, desc[UR12][R8.64] ;  /* 0x0000000c08167981 */ /* 0x000162000c1e1b00 */
[----:B------:R-:W-:Y:S05]  /*4740*/  BRA `(.L_x_65) ;  /* 0x0000000000847947 */ /* 0x000fea0003800000 */
.L_x_62:
[----:B------:R-:W4:Y:S01]  /*4750*/  LDG.E.64 R22, desc[UR12][R8.64] ;  /* 0x0000000c08167981 */ /* 0x000f22000c1e1b00 */
[----:B------:R-:W-:Y:S01]  /*4760*/  IMAD.MOV.U32 R18, RZ, RZ, 0x0 ;  /* 0x00000000ff127424 */ /* 0x000fe200078e00ff */
[----:B------:R-:W-:Y:S01]  /*4770*/  MOV R19, 0x3fd80000 ;  /* 0x3fd8000000137802 */ /* 0x000fe20000000f00 */
[----:B------:R-:W-:Y:S01]  /*4780*/  BSSY.RECONVERGENT B0, `(.L_x_66) ;  /* 0x000001a000007945 */ /* 0x000fe20003800200 */
[----:B----4-:R-:W-:-:S06]  /*4790*/  DADD R22, RZ, R22 ;  /* 0x00000000ff167229 */ /* 0x010fcc0000000016 */
[----:B------:R-:W0:Y:S04]  /*47a0*/  MUFU.RSQ64H R7, R23 ;  /* 0x0000001700077308 */ /* 0x000e280000001c00 */
[----:B------:R-:W-:-:S05]  /*47b0*/  VIADD R6, R23, 0xfcb00000 ;  /* 0xfcb0000017067836 */ /* 0x000fca0000000000 */
[----:B------:R-:W-:Y:S01]  /*47c0*/  ISETP.GE.U32.AND P0, PT, R6, 0x7ca00000, PT ;  /* 0x7ca000000600780c */ /* 0x000fe20003f06070 */
[----:B0-----:R-:W-:-:S08]  /*47d0*/  DMUL R4, R6, R6 ;  /* 0x0000000606047228 */ /* 0x001fd00000000000 */
[----:B------:R-:W-:-:S08]  /*47e0*/  DFMA R4, R22, -R4, 1 ;  /* 0x3ff000001604742b */ /* 0x000fd00000000804 */
[----:B------:R-:W-:Y:S02]  /*47f0*/  DFMA R18, R4, R18, 0.5 ;  /* 0x3fe000000412742b */ /* 0x000fe40000000012 */
[----:B------:R-:W-:-:S08]  /*4800*/  DMUL R4, R6, R4 ;  /* 0x0000000406047228 */ /* 0x000fd00000000000 */
[----:B------:R-:W-:-:S08]  /*4810*/  DFMA R26, R18, R4, R6 ;  /* 0x00000004121a722b */ /* 0x000fd00000000006 */
[----:B------:R-:W-:Y:S02]  /*4820*/  DMUL R4, R22, R26 ;  /* 0x0000001a16047228 */ /* 0x000fe40000000000 */
[----:B------:R-:W-:Y:S02]  /*4830*/  VIADD R19, R27, 0xfff00000 ;  /* 0xfff000001b137836 */ /* 0x000fe40000000000 */
[----:B------:R-:W-:-:S04]  /*4840*/  IMAD.MOV.U32 R18, RZ, RZ, R26 ;  /* 0x000000ffff127224 */ /* 0x000fc800078e001a */
[----:B------:R-:W-:-:S08]  /*4850*/  DFMA R24, R4, -R4, R22 ;  /* 0x800000040418722b */ /* 0x000fd00000000016 */
[----:B------:R-:W-:Y:S01]  /*4860*/  DFMA R20, R24, R18, R4 ;  /* 0x000000121814722b */ /* 0x000fe20000000004 */
[----:B------:R-:W-:Y:S10]  /*4870*/  @!P0 BRA `(.L_x_67) ;  /* 0x0000000000288947 */ /* 0x000ff40003800000 */
[----:B------:R-:W-:Y:S01]  /*4880*/  IMAD.MOV.U32 R18, RZ, RZ, R22 ;  /* 0x000000ffff127224 */ /* 0x000fe200078e0016 */
[----:B------:R-:W-:Y:S01]  /*4890*/  MOV R17, R6 ;  /* 0x0000000600117202 */ /* 0x000fe20000000f00 */
[----:B------:R-:W-:Y:S01]  /*48a0*/  IMAD.MOV.U32 R3, RZ, RZ, R23 ;  /* 0x000000ffff037224 */ /* 0x000fe200078e0017 */
[----:B------:R-:W-:Y:S01]  /*48b0*/  MOV R20, R26 ;  /* 0x0000001a00147202 */ /* 0x000fe20000000f00 */
[----:B------:R-:W-:Y:S01]  /*48c0*/  IMAD.MOV.U32 R7, RZ, RZ, R5 ;  /* 0x000000ffff077224 */ /* 0x000fe200078e0005 */
[----:B------:R-:W-:Y:S01]  /*48d0*/  MOV R22, R24 ;  /* 0x0000001800167202 */ /* 0x000fe20000000f00 */
[----:B------:R-:W-:Y:S01]  /*48e0*/  IMAD.MOV.U32 R23, RZ, RZ, R25 ;  /* 0x000000ffff177224 */ /* 0x000fe200078e0019 */
[----:B------:R-:W-:Y:S01]  /*48f0*/  MOV R6, 0x4920 ;  /* 0x0000492000067802 */ /* 0x000fe20000000f00 */
[----:B------:R-:W-:-:S07]  /*4900*/  IMAD.MOV.U32 R5, RZ, RZ, R19 ;  /* 0x000000ffff057224 */ /* 0x000fce00078e0013 */
[----:B-123--:R-:W-:Y:S05]  /*4910*/  CALL.REL.NOINC `($__internal_1_$__cuda_sm20_dsqrt_rn_f64_mediumpath_v1) ;  /* 0x0000001c00107944 */ /* 0x00efea0003c00000 */
.L_x_67:
[----:B-123--:R-:W-:Y:S05]  /*4920*/  BSYNC.RECONVERGENT B0 ;  /* 0x0000000000007941 */ /* 0x00efea0003800200 */
.L_x_66:
[----:B------:R1:W-:Y:S01]  /*4930*/  STG.E.64 desc[UR12][R8.64], R20 ;  /* 0x0000001408007986 */ /* 0x0003e2000c101b0c */
[----:B------:R-:W-:Y:S01]  /*4940*/  IMAD.MOV.U32 R22, RZ, RZ, R20 ;  /* 0x000000ffff167224 */ /* 0x000fe200078e0014 */
[----:B------:R-:W-:-:S07]  /*4950*/  MOV R23, R21 ;  /* 0x0000001500177202 */ /* 0x000fce0000000f00 */
.L_x_65:
[----:B------:R-:W2:Y:S01]  /*4960*/  LDG.E.64 R24, desc[UR12][R12.64+0x8] ;  /* 0x0000080c0c187981 */ /* 0x000ea2000c1e1b00 */
[----:B-----5:R-:W0:Y:S01]  /*4970*/  MUFU.RCP64H R5, R23 ;  /* 0x0000001700057308 */ /* 0x020e220000001800 */
        /* <DEDUP_REMOVED lines=11> */
[----:B------:R-:W-:-:S05]  /*4a30*/  FFMA R3, RZ, R23, R7 ;  /* 0x00000017ff037223 */ /* 0x000fca0000000007 */
[----:B------:R-:W-:-:S13]  /*4a40*/  FSETP.GT.AND P0, PT, |R3|, 1.469367938527859385e-39, PT ;  /* 0x001000000300780b */ /* 0x000fda0003f04200 */
[----:B------:R-:W-:Y:S05]  /*4a50*/  @P0 BRA P1, `(.L_x_69) ;  /* 0x00000000000c0947 */ /* 0x000fea0000800000 */
[----:B------:R-:W-:-:S07]  /*4a60*/  MOV R4, 0x4a80 ;  /* 0x00004a8000047802 */ /* 0x000fce0000000f00 */
[----:B-1----:R-:W-:Y:S05]  /*4a70*/  CALL.REL.NOINC `($__internal_0_$__cuda_sm20_div_rn_f64_full) ;  /* 0x0000001400347944 */ /* 0x002fea0003c00000 */
[----:B------:R-:W-:-:S07]  /*4a80*/  IMAD.MOV.U32 R7, RZ, RZ, R3 ;  /* 0x000000ffff077224 */ /* 0x000fce00078e0003 */
.L_x_69:
[----:B------:R-:W-:Y:S05]  /*4a90*/  BSYNC.RECONVERGENT B1 ;  /* 0x0000000000017941 */ /* 0x000fea0003800200 */
.L_x_68:
[----:B------:R0:W-:Y:S04]  /*4aa0*/  STG.E.64 desc[UR12][R12.64+0x8], R6 ;  /* 0x000008060c007986 */ /* 0x0001e8000c101b0c */
[----:B------:R-:W2:Y:S04]  /*4ab0*/  LDG.E.64 R22, desc[UR12][R8.64] ;  /* 0x0000000c08167981 */ /* 0x000ea8000c1e1b00 */
[----:B------:R-:W3:Y:S01]  /*4ac0*/  LDG.E.64 R24, desc[UR12][R12.64+0x10] ;  /* 0x0000100c0c187981 */ /* 0x000ee2000c1e1b00 */
[----:B------:R-:W-:Y:S01]  /*4ad0*/  MOV R4, 0x1 ;  /* 0x0000000100047802 */ /* 0x000fe20000000f00 */
[----:B------:R-:W-:Y:S01]  /*4ae0*/  BSSY.RECONVERGENT B1, `(.L_x_70) ;  /* 0x0000011000017945 */ /* 0x000fe20003800200 */
[----:B--2---:R-:W2:Y:S01]  /*4af0*/  MUFU.RCP64H R5, R23 ;  /* 0x0000001700057308 */ /* 0x004ea20000001800 */
[----:B---3--:R-:W-:-:S03]  /*4b00*/  FSETP.GEU.AND P1, PT, |R25|, 6.5827683646048100446e-37, PT ;  /* 0x036000001900780b */ /* 0x008fc60003f2e200 */
[----:B--2---:R-:W-:-:S08]  /*4b10*/  DFMA R18, -R22, R4, 1 ;  /* 0x3ff000001612742b */ /* 0x004fd00000000104 */
[----:B------:R-:W-:-:S08]  /*4b20*/  DFMA R18, R18, R18, R18 ;  /* 0x000000121212722b */ /* 0x000fd00000000012 */
[----:B------:R-:W-:-:S08]  /*4b30*/  DFMA R18, R4, R18, R4 ;  /* 0x000000120412722b */ /* 0x000fd00000000004 */
[----:B------:R-:W-:-:S08]  /*4b40*/  DFMA R4, -R22, R18, 1 ;  /* 0x3ff000001604742b */ /* 0x000fd00000000112 */
[----:B------:R-:W-:-:S08]  /*4b50*/  DFMA R4, R18, R4, R18 ;  /* 0x000000041204722b */ /* 0x000fd00000000012 */
[----:B------:R-:W-:-:S08]  /*4b60*/  DMUL R18, R24, R4 ;  /* 0x0000000418127228 */ /* 0x000fd00000000000 */
[----:B0-----:R-:W-:-:S08]  /*4b70*/  DFMA R6, -R22, R18, R24 ;  /* 0x000000121606722b */ /* 0x001fd00000000118 */
[----:B------:R-:W-:-:S10]  /*4b80*/  DFMA R6, R4, R6, R18 ;  /* 0x000000060406722b */ /* 0x000fd40000000012 */
[----:B------:R-:W-:-:S05]  /*4b90*/  FFMA R3, RZ, R23, R7 ;  /* 0x00000017ff037223 */ /* 0x000fca0000000007 */
[----:B------:R-:W-:-:S13]  /*4ba0*/  FSETP.GT.AND P0, PT, |R3|, 1.469367938527859385e-39, PT ;  /* 0x001000000300780b */ /* 0x000fda0003f04200 */
[----:B------:R-:W-:Y:S05]  /*4bb0*/  @P0 BRA P1, `(.L_x_71) ;  /* 0x00000000000c0947 */ /* 0x000fea0000800000 */
[----:B------:R-:W-:-:S07]  /*4bc0*/  MOV R4, 0x4be0 ;  /* 0x00004be000047802 */ /* 0x000fce0000000f00 */
[----:B-1----:R-:W-:Y:S05]  /*4bd0*/  CALL.REL.NOINC `($__internal_0_$__cuda_sm20_div_rn_f64_full) ;  /* 0x0000001000dc7944 */ /* 0x002fea0003c00000 */
[----:B------:R-:W-:-:S07]  /*4be0*/  IMAD.MOV.U32 R7, RZ, RZ, R3 ;  /* 0x000000ffff077224 */ /* 0x000fce00078e0003 */
.L_x_71:
[----:B------:R-:W-:Y:S05]  /*4bf0*/  BSYNC.RECONVERGENT B1 ;  /* 0x0000000000017941 */ /* 0x000fea0003800200 */
.L_x_70:
[----:B------:R0:W-:Y:S04]  /*4c00*/  STG.E.64 desc[UR12][R12.64+0x10], R6 ;  /* 0x000010060c007986 */ /* 0x0001e8000c101b0c */
[----:B------:R-:W2:Y:S04]  /*4c10*/  LDG.E.64 R22, desc[UR12][R8.64] ;  /* 0x0000000c08167981 */ /* 0x000ea8000c1e1b00 */
[----:B------:R-:W3:Y:S01]  /*4c20*/  LDG.E.64 R24, desc[UR12][R12.64+0x18] ;  /* 0x0000180c0c187981 */ /* 0x000ee2000c1e1b00 */
[----:B------:R-:W-:Y:S01]  /*4c30*/  IMAD.MOV.U32 R4, RZ, RZ, 0x1 ;  /* 0x00000001ff047424 */ /* 0x000fe200078e00ff */
        /* <DEDUP_REMOVED lines=16> */
[----:B------:R-:W-:-:S07]  /*4d40*/  MOV R7, R3 ;  /* 0x0000000300077202 */ /* 0x000fce0000000f00 */
.L_x_73:
[----:B------:R-:W-:Y:S05]  /*4d50*/  BSYNC.RECONVERGENT B1 ;  /* 0x0000000000017941 */ /* 0x000fea0003800200 */
.L_x_72:
[----:B------:R4:W-:Y:S01]  /*4d60*/  STG.E.64 desc[UR12][R12.64+0x18], R6 ;  /* 0x000018060c007986 */ /* 0x0009e2000c101b0c */
[----:B------:R-:W-:Y:S02]  /*4d70*/  UIADD3 UR5, UPT, UPT, UR5, 0x4, URZ ;  /* 0x0000000405057890 */ /* 0x000fe4000fffe0ff */
[----:B------:R-:W-:-:S04]  /*4d80*/  ULOP3.LUT UR6, UR7, 0x7ffffffc, URZ, 0xc0, !UPT ;  /* 0x7ffffffc07067892 */ /* 0x000fc8000f8ec0ff */
[----:B------:R-:W-:-:S09]  /*4d90*/  UISETP.NE.AND UP0, UPT, UR5, UR6, UPT ;  /* 0x000000060500728c */ /* 0x000fd2000bf05270 */
[----:B----4-:R-:W-:Y:S05]  /*4da0*/  BRA.U UP0, `(.L_x_74) ;  /* 0xfffffff500f87547 */ /* 0x010fea000b83ffff */
[----:B------:R-:W-:-:S05]  /*4db0*/  UMOV UR5, UR6 ;  /* 0x0000000600057c82 */ /* 0x000fca0008000000 */
.L_x_61:
[----:B------:R-:W-:-:S09]  /*4dc0*/  ULOP3.LUT UP0, UR6, UR7, 0x3, URZ, 0xc0, !UPT ;  /* 0x0000000307067892 */ /* 0x000fd2000f80c0ff */
[----:B------:R-:W-:Y:S05]  /*4dd0*/  BRA.U !UP0, `(.L_x_60) ;  /* 0x0000000508b87547 */ /* 0x000fea000b800000 */
[----:B------:R-:W-:-:S09]  /*4de0*/  UISETP.NE.AND UP0, UPT, UR5, URZ, UPT ;  /* 0x000000ff0500728c */ /* 0x000fd2000bf05270 */
[----:B------:R-:W-:Y:S05]  /*4df0*/  BRA.U !UP0, `(.L_x_75) ;  /* 0x0000000108687547 */ /* 0x000fea000b800000 */
        /* <DEDUP_REMOVED lines=9> */
[----:B------:R-:W-:Y:S01]  /*4e90*/  DFMA R6, R6, R6, R6 ;  /* 0x000000060606722b */ /* 0x000fe20000000006 */
[----:B----4-:R-:W-:-:S07]  /*4ea0*/  FSETP.GEU.AND P1, PT, |R25|, 6.5827683646048100446e-37, PT ;  /* 0x036000001900780b */ /* 0x010fce0003f2e200 */
        /* <DEDUP_REMOVED lines=12> */
.L_x_77:
[----:B-1-3--:R-:W-:Y:S05]  /*4f70*/  BSYNC.RECONVERGENT B1 ;  /* 0x0000000000017941 */ /* 0x00afea0003800200 */
.L_x_76:
[----:B------:R0:W-:Y:S01]  /*4f80*/  STG.E.64 desc[UR12][R10.64], R6 ;  /* 0x000000060a007986 */ /* 0x0001e2000c101b0c */
[----:B------:R-:W-:Y:S05]  /*4f90*/  BRA `(.L_x_78) ;  /* 0x0000000000747947 */ /* 0x000fea0003800000 */
.L_x_75:
[----:B------:R-:W2:Y:S01]  /*4fa0*/  LDG.E.64 R18, desc[UR12][R8.64] ;  /* 0x0000000c08127981 */ /* 0x000ea2000c1e1b00 */
[----:B------:R-:W-:Y:S01]  /*4fb0*/  IMAD.MOV.U32 R10, RZ, RZ, 0x0 ;  /* 0x00000000ff0a7424 */ /* 0x000fe200078e00ff */
[----:B------:R-:W-:Y:S01]  /*4fc0*/  MOV R11, 0x3fd80000 ;  /* 0x3fd80000000b7802 */ /* 0x000fe20000000f00 */
[----:B------:R-:W-:Y:S01]  /*4fd0*/  BSSY.RECONVERGENT B0, `(.L_x_79) ;  /* 0x0000018000007945 */ /* 0x000fe20003800200 */
[----:B--2---:R-:W-:-:S06]  /*4fe0*/  DADD R18, RZ, R18 ;  /* 0x00000000ff127229 */ /* 0x004fcc0000000012 */
[----:B------:R-:W0:Y:S04]  /*4ff0*/  MUFU.RSQ64H R7, R19 ;  /* 0x0000001300077308 */ /* 0x000e280000001c00 */
[----:B------:R-:W-:-:S05]  /*5000*/  VIADD R6, R19, 0xfcb00000 ;  /* 0xfcb0000013067836 */ /* 0x000fca0000000000 */
[----:B------:R-:W-:Y:S01]  /*5010*/  ISETP.GE.U32.AND P0, PT, R6, 0x7ca00000, PT ;  /* 0x7ca000000600780c */ /* 0x000fe20003f06070 */
[----:B0-----:R-:W-:-:S08]  /*5020*/  DMUL R4, R6, R6 ;  /* 0x0000000606047228 */ /* 0x001fd00000000000 */
[----:B------:R-:W-:-:S08]  /*5030*/  DFMA R4, R18, -R4, 1 ;  /* 0x3ff000001204742b */ /* 0x000fd00000000804 */
[----:B------:R-:W-:Y:S02]  /*5040*/  DFMA R10, R4, R10, 0.5 ;  /* 0x3fe00000040a742b */ /* 0x000fe4000000000a */
[----:B------:R-:W-:-:S08]  /*5050*/  DMUL R4, R6, R4 ;  /* 0x0000000406047228 */ /* 0x000fd00000000000 */
[----:B-1----:R-:W-:-:S08]  /*5060*/  DFMA R20, R10, R4, R6 ;  /* 0x000000040a14722b */ /* 0x002fd00000000006 */
[----:B------:R-:W-:Y:S02]  /*5070*/  DMUL R10, R18, R20 ;  /* 0x00000014120a7228 */ /* 0x000fe40000000000 */
[----:B------:R-:W-:Y:S02]  /*5080*/  VIADD R5, R21, 0xfff00000 ;  /* 0xfff0000015057836 */ /* 0x000fe40000000000 */
[----:B------:R-:W-:-:S04]  /*5090*/  IMAD.MOV.U32 R4, RZ, RZ, R20 ;  /* 0x000000ffff047224 */ /* 0x000fc800078e0014 */
[----:B------:R-:W-:-:S08]  /*50a0*/  DFMA R22, R10, -R10, R18 ;  /* 0x8000000a0a16722b */ /* 0x000fd00000000012 */
[----:B------:R-:W-:Y:S01]  /*50b0*/  DFMA R12, R22, R4, R10 ;  /* 0x00000004160c722b */ /* 0x000fe2000000000a */
[----:B------:R-:W-:Y:S10]  /*50c0*/  @!P0 BRA `(.L_x_80) ;  /* 0x0000000000208947 */ /* 0x000ff40003800000 */
[----:B------:R-:W-:Y:S01]  /*50d0*/  MOV R17, R6 ;  /* 0x0000000600117202 */ /* 0x000fe20000000f00 */
[----:B------:R-:W-:Y:S01]  /*50e0*/  IMAD.MOV.U32 R4, RZ, RZ, R10 ;  /* 0x000000ffff047224 */ /* 0x000fe200078e000a */
[----:B------:R-:W-:Y:S01]  /*50f0*/  MOV R3, R19 ;  /* 0x0000001300037202 */ /* 0x000fe20000000f00 */
[----:B------:R-:W-:Y:S01]  /*5100*/  IMAD.MOV.U32 R7, RZ, RZ, R11 ;  /* 0x000000ffff077224 */ /* 0x000fe200078e000b */
[----:B------:R-:W-:-:S07]  /*5110*/  MOV R6, 0x5130 ;  /* 0x0000513000067802 */ /* 0x000fce0000000f00 */
[----:B---3--:R-:W-:Y:S05]  /*5120*/  CALL.REL.NOINC `($__internal_1_$__cuda_sm20_dsqrt_rn_f64_mediumpath_v1) ;  /* 0x00000014000c7944 */ /* 0x008fea0003c00000 */
[----:B------:R-:W-:Y:S02]  /*5130*/  IMAD.MOV.U32 R12, RZ, RZ, R20 ;  /* 0x000000ffff0c7224 */ /* 0x000fe400078e0014 */
[----:B------:R-:W-:-:S07]  /*5140*/  IMAD.MOV.U32 R13, RZ, RZ, R21 ;  /* 0x000000ffff0d7224 */ /* 0x000fce00078e0015 */
.L_x_80:
[----:B---3--:R-:W-:Y:S05]  /*5150*/  BSYNC.RECONVERGENT B0 ;  /* 0x0000000000007941 */ /* 0x008fea0003800200 */
.L_x_79:
[----:B------:R1:W-:Y:S02]  /*5160*/  STG.E.64 desc[UR12][R8.64], R12 ;  /* 0x0000000c08007986 */ /* 0x0003e4000c101b0c */
.L_x_78:
[----:B------:R-:W-:-:S09]  /*5170*/  UISETP.NE.AND UP0, UPT, UR6, 0x1, UPT ;  /* 0x000000010600788c */ /* 0x000fd2000bf05270 */
[----:B------:R-:W-:Y:S05]  /*5180*/  BRA.U !UP0, `(.L_x_60) ;  /* 0x0000000108cc7547 */ /* 0x000fea000b800000 */
[----:B------:R-:W2:Y:S01]  /*5190*/  LDG.E.64 R22, desc[UR12][R8.64] ;  /* 0x0000000c08167981 */ /* 0x000ea2000c1e1b00 */
[----:B------:R-:W0:Y:S01]  /*51a0*/  LDCU.64 UR8, c[0x0][0x3a8] ;  /* 0x00007500ff0877ac */ /* 0x000e220008000a00 */
[----:B------:R-:W-:-:S04]  /*51b0*/  IADD3 R3, P0, PT, R14, UR5, RZ ;  /* 0x000000050e037c10 */ /* 0x000fc8000ff1e0ff */
[----:B------:R-:W-:Y:S02]  /*51c0*/  LEA.HI.X.SX32 R14, R14, RZ, 0x1, P0 ;  /* 0x000000ff0e0e7211 */ /* 0x000fe400000f0eff */
[----:B0-----:R-:W-:-:S04]  /*51d0*/  LEA R10, P0, R3, UR8, 0x3 ;  /* 0x00000008030a7c11 */ /* 0x001fc8000f8018ff */
[----:B------:R-:W-:-:S05]  /*51e0*/  LEA.HI.X R11, R3, UR9, R14, 0x3, P0 ;  /* 0x00000009030b7c11 */ /* 0x000fca00080f1c0e */
[----:B------:R-:W3:Y:S01]  /*51f0*/  LDG.E.64 R24, desc[UR12][R10.64+0x8] ;  /* 0x0000080c0a187981 */ /* 0x000ee2000c1e1b00 */
[----:B------:R-:W-:Y:S01]  /*5200*/  MOV R4, 0x1 ;  /* 0x0000000100047802 */ /* 0x000fe20000000f00 */
[----:B------:R-:W-:Y:S01]  /*5210*/  UISETP.NE.AND UP0, UPT, UR6, 0x2, UPT ;  /* 0x000000020600788c */ /* 0x000fe2000bf05270 */
[----:B------:R-:W-:Y:S01]  /*5220*/  BSSY.RECONVERGENT B1, `(.L_x_81) ;  /* 0x0000011000017945 */ /* 0x000fe20003800200 */
[----:B--2---:R-:W0:Y:S03]  /*5230*/  MUFU.RCP64H R5, R23 ;  /* 0x0000001700057308 */ /* 0x004e260000001800 */
[----:B0-----:R-:W-:-:S08]  /*5240*/  DFMA R6, -R22, R4, 1 ;  /* 0x3ff000001606742b */ /* 0x001fd00000000104 */
[----:B------:R-:W-:Y:S01]  /*5250*/  DFMA R6, R6, R6, R6 ;  /* 0x000000060606722b */ /* 0x000fe20000000006 */
[----:B---3--:R-:W-:-:S07]  /*5260*/  FSETP.GEU.AND P1, PT, |R25|, 6.5827683646048100446e-37, PT ;  /* 0x036000001900780b */ /* 0x008fce0003f2e200 */
[----:B------:R-:W-:-:S08]  /*5270*/  DFMA R6, R4, R6, R4 ;  /* 0x000000060406722b */ /* 0x000fd00000000004 */
[----:B------:R-:W-:-:S08]  /*5280*/  DFMA R4, -R22, R6, 1 ;  /* 0x3ff000001604742b */ /* 0x000fd00000000106 */
[----:B------:R-:W-:-:S08]  /*5290*/  DFMA R4, R6, R4, R6 ;  /* 0x000000040604722b */ /* 0x000fd00000000006 */
[----:B------:R-:W-:-:S08]  /*52a0*/  DMUL R6, R24, R4 ;  /* 0x0000000418067228 */ /* 0x000fd00000000000 */
[----:B-1----:R-:W-:-:S08]  /*52b0*/  DFMA R12, -R22, R6, R24 ;  /* 0x00000006160c722b */ /* 0x002fd00000000118 */
[----:B------:R-:W-:-:S10]  /*52c0*/  DFMA R6, R4, R12, R6 ;  /* 0x0000000c0406722b */ /* 0x000fd40000000006 */
[----:B------:R-:W-:-:S05]  /*52d0*/  FFMA R3, RZ, R23, R7 ;  /* 0x00000017ff037223 */ /* 0x000fca0000000007 */
[----:B------:R-:W-:-:S13]  /*52e0*/  FSETP.GT.AND P0, PT, |R3|, 1.469367938527859385e-39, PT ;  /* 0x001000000300780b */ /* 0x000fda0003f04200 */
[----:B------:R-:W-:Y:S05]  /*52f0*/  @P0 BRA P1, `(.L_x_82) ;  /* 0x00000000000c0947 */ /* 0x000fea0000800000 */
[----:B------:R-:W-:-:S07]  /*5300*/  MOV R4, 0x5320 ;  /* 0x0000532000047802 */ /* 0x000fce0000000f00 */
[----:B------:R-:W-:Y:S05]  /*5310*/  CALL.REL.NOINC `($__internal_0_$__cuda_sm20_div_rn_f64_full) ;  /* 0x0000000c000c7944 */ /* 0x000fea0003c00000 */
[----:B------:R-:W-:-:S07]  /*5320*/  IMAD.MOV.U32 R7, RZ, RZ, R3 ;  /* 0x000000ffff077224 */ /* 0x000fce00078e0003 */
.L_x_82:
[----:B------:R-:W-:Y:S05]  /*5330*/  BSYNC.RECONVERGENT B1 ;  /* 0x0000000000017941 */ /* 0x000fea0003800200 */
.L_x_81:
[----:B------:R2:W-:Y:S01]  /*5340*/  STG.E.64 desc[UR12][R10.64+0x8], R6 ;  /* 0x000008060a007986 */ /* 0x0005e2000c101b0c */
[----:B------:R-:W-:Y:S05]  /*5350*/  BRA.U !UP0, `(.L_x_60) ;  /* 0x0000000108587547 */ /* 0x000fea000b800000 */
[----:B------:R-:W3:Y:S04]  /*5360*/  LDG.E.64 R22, desc[UR12][R8.64] ;  /* 0x0000000c08167981 */ /* 0x000ee8000c1e1b00 */
[----:B------:R-:W4:Y:S01]  /*5370*/  LDG.E.64 R24, desc[UR12][R10.64+0x10] ;  /* 0x0000100c0a187981 */ /* 0x000f22000c1e1b00 */
[----:B------:R-:W-:Y:S01]  /*5380*/  IMAD.MOV.U32 R4, RZ, RZ, 0x1 ;  /* 0x00000001ff047424 */ /* 0x000fe200078e00ff */
[----:B------:R-:W-:Y:S01]  /*5390*/  BSSY.RECONVERGENT B1, `(.L_x_83) ;  /* 0x0000011000017945 */ /* 0x000fe20003800200 */
[----:B---3--:R-:W2:Y:S01]  /*53a0*/  MUFU.RCP64H R5, R23 ;  /* 0x0000001700057308 */ /* 0x008ea20000001800 */
[----:B----4-:R-:W-:-:S03]  /*53b0*/  FSETP.GEU.AND P1, PT, |R25|, 6.5827683646048100446e-37, PT ;  /* 0x036000001900780b */ /* 0x010fc60003f2e200 */
[----:B--2---:R-:W-:-:S08]  /*53c0*/  DFMA R6, -R22, R4, 1 ;  /* 0x3ff000001606742b */ /* 0x004fd00000000104 */
        /* <DEDUP_REMOVED lines=11> */
[----:B------:R-:W-:Y:S05]  /*5480*/  CALL.REL.NOINC `($__internal_0_$__cuda_sm20_div_rn_f64_full) ;  /* 0x0000000800b07944 */ /* 0x000fea0003c00000 */
[----:B------:R-:W-:-:S07]  /*5490*/  MOV R7, R3 ;  /* 0x0000000300077202 */ /* 0x000fce0000000f00 */
.L_x_84:
[----:B------:R-:W-:Y:S05]  /*54a0*/  BSYNC.RECONVERGENT B1 ;  /* 0x0000000000017941 */ /* 0x000fea0003800200 */
.L_x_83:
[----:B------:R4:W-:Y:S02]  /*54b0*/  STG.E.64 desc[UR12][R10.64+0x10], R6 ;  /* 0x000010060a007986 */ /* 0x0009e4000c101b0c */
.L_x_60:
[----:B------:R-:W5:Y:S01]  /*54c0*/  LDC R3, c[0x0][0x3bc] ;  /* 0x0000ef00ff037b82 */ /* 0x000f620000000800 */
[----:B------:R-:W-:Y:S01]  /*54d0*/  UIADD3 UR4, UPT, UPT, UR4, 0x1, URZ ;  /* 0x0000000104047890 */ /* 0x000fe2000fffe0ff */
[----:B------:R-:W-:Y:S02]  /*54e0*/  VIADD R15, R15, 0x1 ;  /* 0x000000010f0f7836 */ /* 0x000fe40000000000 */
[----:B------:R-:W-:-:S03]  /*54f0*/  VIADD R16, R16, 0x1 ;  /* 0x0000000110107836 */ /* 0x000fc60000000000 */
[----:B-----5:R-:W-:-:S13]  /*5500*/  ISETP.NE.AND P0, PT, R3, UR4, PT ;  /* 0x0000000403007c0c */ /* 0x020fda000bf05270 */
[----:B------:R-:W-:Y:S05]  /*5510*/  @P0 BRA `(.L_x_85) ;  /* 0xffffffe000d00947 */ /* 0x000fea000383ffff */
.L_x_0:
[----:B------:R-:W-:-:S13]  /*5520*/  ISETP.GE.AND P0, PT, R3, 0x1, PT ;  /* 0x000000010300780c */ /* 0x000fda0003f06270 */
[----:B-1-3--:R-:W-:Y:S05]  /*5530*/  @!P0 EXIT ;  /* 0x000000000000894d */ /* 0x00afea0003800000 */
[----:B------:R-:W-:Y:S01]  /*5540*/  PRMT R0, RZ, 0x7610, R0 ;  /* 0x00007610ff007816 */ /* 0x000fe20000000000 */
[----:B------:R-:W1:Y:S01]  /*5550*/  LDCU UR7, c[0x0][0x3bc] ;  /* 0x00007780ff0777ac */ /* 0x000e620008000800 */
[----:B0-----:R-:W-:Y:S01]  /*5560*/  PRMT R8, RZ, 0x7610, R8 ;  /* 0x00007610ff087816 */ /* 0x001fe20000000008 */
[----:B------:R-:W-:Y:S01]  /*5570*/  UMOV UR4, 0x0 ;  /* 0x0000000000047882 */ /* 0x000fe20000000000 */
[----:B------:R-:W-:Y:S01]  /*5580*/  UMOV UR5, 0x3ff00000 ;  /* 0x3ff0000000057882 */ /* 0x000fe20000000000 */
[----:B------:R-:W-:-:S05]  /*5590*/  UMOV UR6, URZ ;  /* 0x000000ff00067c82 */ /* 0x000fca0008000000 */
.L_x_92:
[----:B0-----:R-:W0:Y:S01]  /*55a0*/  LDC R3, c[0x0][0x3bc] ;  /* 0x0000ef00ff037b82 */ /* 0x001e220000000800 */
[----:B-1----:R-:W-:Y:S01]  /*55b0*/  UIADD3 UR8, UPT, UPT, UR7, -0x1, URZ ;  /* 0xffffffff07087890 */ /* 0x002fe2000fffe0ff */
[----:B------:R-:W-:Y:S01]  /*55c0*/  CS2R R34, SRZ ;  /* 0x0000000000227805 */ /* 0x000fe2000001ff00 */
[----:B------:R-:W-:Y:S01]  /*55d0*/  UMOV UR9, UR7 ;  /* 0x0000000700097c82 */ /* 0x000fe20008000000 */
[----:B0-----:R-:W-:-:S04]  /*55e0*/  ISETP.LE.AND P0, PT, R3, UR7, PT ;  /* 0x0000000703007c0c */ /* 0x001fc8000bf03270 */
[----:B------:R-:W-:-:S09]  /*55f0*/  UMOV UR7, UR8 ;  /* 0x0000000800077c82 */ /* 0x000fd20008000000 */
[----:B------:R-:W-:Y:S05]  /*5600*/  @P0 BRA `(.L_x_86) ;  /* 0x0000000400b40947 */ /* 0x000fea0003800000 */
[----:B------:R-:W-:Y:S01]  /*5610*/  UIADD3 UR8, UPT, UPT, UR6, -0x1, URZ ;  /* 0xffffffff06087890 */ /* 0x000fe2000fffe0ff */
[----:B------:R-:W-:Y:S01]  /*5620*/  IMAD R36, R2, R3, UR7 ;  /* 0x0000000702247e24 */ /* 0x000fe2000f8e0203 */
[----:B------:R-:W-:Y:S02]  /*5630*/  MOV R4, UR9 ;  /* 0x0000000900047c02 */ /* 0x000fe40008000f00 */
[----:B------:R-:W-:Y:S01]  /*5640*/  CS2R R34, SRZ ;  /* 0x0000000000227805 */ /* 0x000fe2000001ff00 */
[----:B------:R-:W-:-:S09]  /*5650*/  UISETP.GE.U32.AND UP0, UPT, UR8, 0x7, UPT ;  /* 0x000000070800788c */ /* 0x000fd2000bf06070 */
[----:B------:R-:W-:Y:S05]  /*5660*/  BRA.U !UP0, `(.L_x_87) ;  /* 0x0000000108b87547 */ /* 0x000fea000b800000 */
[----:B------:R-:W0:Y:S01]  /*5670*/  S2R R5, SR_TID.X ;  /* 0x0000000000057919 */ /* 0x000e220000002100 */
[----:B------:R-:W0:Y:S01]  /*5680*/  S2UR UR10, SR_CTAID.X ;  /* 0x00000000000a79c3 */ /* 0x000e220000002500 */
[----:B------:R-:W-:Y:S01]  /*5690*/  ULOP3.LUT UR8, UR6, 0xfffffff8, URZ, 0xc0, !UPT ;  /* 0xfffffff806087892 */ /* 0x000fe2000f8ec0ff */
[----:B------:R-:W-:-:S03]  /*56a0*/  CS2R R34, SRZ ;  /* 0x0000000000227805 */ /* 0x000fc6000001ff00 */
[----:B------:R-:W-:-:S03]  /*56b0*/  UIADD3 UR8, UPT, UPT, -UR8, URZ, URZ ;  /* 0x000000ff08087290 */ /* 0x000fc6000fffe1ff */
[----:B------:R-:W0:Y:S02]  /*56c0*/  LDC R4, c[0x0][0x360] ;  /* 0x0000d800ff047b82 */ /* 0x000e240000000800 */
[----:B0-----:R-:W-:Y:S01]  /*56d0*/  IMAD R4, R4, UR10, R5 ;  /* 0x0000000a04047c24 */ /* 0x001fe2000f8e0205 */
[----:B------:R-:W-:Y:S02]  /*56e0*/  ULOP3.LUT UR10, URZ, UR9, URZ, 0x33, !UPT ;  /* 0x00000009ff0a7292 */ /* 0x000fe4000f8e33ff */
[-C--:B------:R-:W-:Y:S02]  /*56f0*/  IMAD R5, R36, R3.reuse, UR9 ;  /* 0x0000000924057e24 */ /* 0x080fe4000f8e0203 */
[----:B------:R-:W-:Y:S02]  /*5700*/  IMAD R9, R4, R3, R3 ;  /* 0x0000000304097224 */ /* 0x000fe400078e0203 */
[----:B------:R-:W-:Y:S02]  /*5710*/  IMAD.U32 R4, RZ, RZ, UR9 ;  /* 0x00000009ff047e24 */ /* 0x000fe4000f8e00ff */
[----:B------:R-:W-:-:S07]  /*5720*/  VIADD R9, R9, UR10 ;  /* 0x0000000a09097c36 */ /* 0x000fce0008000000 */
.L_x_88:
[----:B--2-4-:R-:W0:Y:S08]  /*5730*/  LDC.64 R6, c[0x0][0x3a8] ;  /* 0x0000ea00ff067b82 */ /* 0x014e300000000a00 */
[----:B------:R-:W1:Y:S01]  /*5740*/  LDC.64 R32, c[0x0][0x388] ;  /* 0x0000e200ff207b82 */ /* 0x000e620000000a00 */
[----:B0-----:R-:W-:-:S05]  /*5750*/  IMAD.WIDE R6, R5, 0x8, R6 ;  /* 0x0000000805067825 */ /* 0x001fca00078e0206 */
[----:B------:R-:W2:Y:S01]  /*5760*/  LDG.E.64 R14, desc[UR12][R6.64] ;  /* 0x0000000c060e7981 */ /* 0x000ea2000c1e1b00 */
[----:B-1----:R-:W-:-:S03]  /*5770*/  IMAD.WIDE R32, R9, 0x8, R32 ;  /* 0x0000000809207825 */ /* 0x002fc600078e0220 */
[----:B------:R-:W3:Y:S04]  /*5780*/  LDG.E.64 R10, desc[UR12][R6.64+0x8] ;  /* 0x0000080c060a7981 */ /* 0x000ee8000c1e1b00 */
[----:B------:R-:W2:Y:S04]  /*5790*/  LDG.E.64 R12, desc[UR12][R32.64] ;  /* 0x0000000c200c7981 */ /* 0x000ea8000c1e1b00 */
[----:B------:R-:W3:Y:S04]  /*57a0*/  LDG.E.64 R30, desc[UR12][R32.64+-0x8] ;  /* 0xfffff80c201e7981 */ /* 0x000ee8000c1e1b00 */
[----:B------:R-:W4:Y:S04]  /*57b0*/  LDG.E.64 R26, desc[UR12][R6.64+0x10] ;  /* 0x0000100c061a7981 */ /* 0x000f28000c1e1b00 */
[----:B------:R-:W4:Y:S04]  /*57c0*/  LDG.E.64 R28, desc[UR12][R32.64+-0x10] ;  /* 0xfffff00c201c7981 */ /* 0x000f28000c1e1b00 */
[----:B------:R-:W5:Y:S04]  /*57d0*/  LDG.E.64 R22, desc[UR12][R6.64+0x18] ;  /* 0x0000180c06167981 */ /* 0x000f68000c1e1b00 */
[----:B------:R-:W5:Y:S04]  /*57e0*/  LDG.E.64 R24, desc[UR12][R32.64+-0x18] ;  /* 0xffffe80c20187981 */ /* 0x000f68000c1e1b00 */
[----:B------:R-:W5:Y:S04]  /*57f0*/  LDG.E.64 R18, desc[UR12][R6.64+0x20] ;  /* 0x0000200c06127981 */ /* 0x000f68000c1e1b00 */
[----:B------:R-:W5:Y:S04]  /*5800*/  LDG.E.64 R20, desc[UR12][R32.64+-0x20] ;  /* 0xffffe00c20147981 */ /* 0x000f68000c1e1b00 */
[----:B------:R-:W5:Y:S01]  /*5810*/  LDG.E.64 R16, desc[UR12][R32.64+-0x28] ;  /* 0xffffd80c20107981 */ /* 0x000f62000c1e1b00 */
[----:B--2---:R-:W-:-:S03]  /*5820*/  DFMA R12, R14, R12, R34 ;  /* 0x0000000c0e0c722b */ /* 0x004fc60000000022 */
[----:B------:R-:W2:Y:S04]  /*5830*/  LDG.E.64 R14, desc[UR12][R6.64+0x28] ;  /* 0x0000280c060e7981 */ /* 0x000ea8000c1e1b00 */
[----:B------:R-:W2:Y:S01]  /*5840*/  LDG.E.64 R34, desc[UR12][R32.64+-0x38] ;  /* 0xffffc80c20227981 */ /* 0x000ea2000c1e1b00 */
[----:B---3--:R-:W-:-:S03]  /*5850*/  DFMA R30, R10, R30, R12 ;  /* 0x0000001e0a1e722b */ /* 0x008fc6000000000c */
[----:B------:R-:W3:Y:S04]  /*5860*/  LDG.E.64 R10, desc[UR12][R6.64+0x30] ;  /* 0x0000300c060a7981 */ /* 0x000ee8000c1e1b00 */
[----:B------:R-:W3:Y:S04]  /*5870*/  LDG.E.64 R12, desc[UR12][R32.64+-0x30] ;  /* 0xffffd00c200c7981 */ /* 0x000ee8000c1e1b00 */
[----:B------:R-:W3:Y:S01]  /*5880*/  LDG.E.64 R6, desc[UR12][R6.64+0x38] ;  /* 0x0000380c06067981 */ /* 0x000ee2000c1e1b00 */
[----:B----4-:R-:W-:-:S08]  /*5890*/  DFMA R26, R26, R28, R30 ;  /* 0x0000001c1a1a722b */ /* 0x010fd0000000001e */
[----:B-----5:R-:W-:-:S08]  /*58a0*/  DFMA R22, R22, R24, R26 ;  /* 0x000000181616722b */ /* 0x020fd0000000001a */
[----:B------:R-:W-:Y:S01]  /*58b0*/  DFMA R18, R18, R20, R22 ;  /* 0x000000141212722b */ /* 0x000fe20000000016 */
[----:B------:R-:W-:-:S04]  /*58c0*/  UIADD3 UR8, UPT, UPT, UR8, 0x8, URZ ;  /* 0x0000000808087890 */ /* 0x000fc8000fffe0ff */
[----:B------:R-:W-:Y:S01]  /*58d0*/  UISETP.NE.AND UP0, UPT, UR8, URZ, UPT ;  /* 0x000000ff0800728c */ /* 0x000fe2000bf05270 */
[----:B------:R-:W-:Y:S01]  /*58e0*/  IADD3 R4, PT, PT, R4, 0x8, RZ ;  /* 0x0000000804047810 */ /* 0x000fe20007ffe0ff */
[----:B------:R-:W-:Y:S02]  /*58f0*/  VIADD R5, R5, 0x8 ;  /* 0x0000000805057836 */ /* 0x000fe40000000000 */
[----:B------:R-:W-:Y:S01]  /*5900*/  VIADD R9, R9, 0xfffffff8 ;  /* 0xfffffff809097836 */ /* 0x000fe20000000000 */
[----:B--2---:R-:W-:-:S08]  /*5910*/  DFMA R14, R14, R16, R18 ;  /* 0x000000100e0e722b */ /* 0x004fd00000000012 */
[----:B---3--:R-:W-:-:S08]  /*5920*/  DFMA R10, R10, R12, R14 ;  /* 0x0000000c0a0a722b */ /* 0x008fd0000000000e */
[----:B------:R-:W-:Y:S01]  /*5930*/  DFMA R34, R6, R34, R10 ;  /* 0x000000220622722b */ /* 0x000fe2000000000a */
[----:B------:R-:W-:Y:S10]  /*5940*/  BRA.U UP0, `(.L_x_88) ;  /* 0xfffffffd00787547 */ /* 0x000ff4000b83ffff */
.L_x_87:
[----:B------:R-:W-:-:S09]  /*5950*/  ULOP3.LUT UP0, URZ, UR6, 0x7, URZ, 0xc0, !UPT ;  /* 0x0000000706ff7892 */ /* 0x000fd2000f80c0ff */
[----:B------:R-:W-:Y:S05]  /*5960*/  BRA.U !UP0, `(.L_x_86) ;  /* 0x0000000108dc7547 */ /* 0x000fea000b800000 */
[----:B--2-4-:R-:W-:-:S04]  /*5970*/  LOP3.LUT R6, R8, 0x7, RZ, 0xc0, !PT ;  /* 0x0000000708067812 */ /* 0x014fc800078ec0ff */
[C---:B------:R-:W-:Y:S02]  /*5980*/  IADD3 R5, PT, PT, R6.reuse, -0x1, RZ ;  /* 0xffffffff06057810 */ /* 0x040fe40007ffe0ff */
[----:B------:R-:W-:Y:S02]  /*5990*/  LOP3.LUT P1, RZ, R6, 0x3, RZ, 0xc0, !PT ;  /* 0x0000000306ff7812 */ /* 0x000fe4000782c0ff */
[----:B------:R-:W-:Y:S01]  /*59a0*/  ISETP.GE.U32.AND P0, PT, R5, 0x3, PT ;  /* 0x000000030500780c */ /* 0x000fe20003f06070 */
[----:B------:R-:W-:-:S12]  /*59b0*/  IMAD R5, R2, R3, R3 ;  /* 0x0000000302057224 */ /* 0x000fd800078e0203 */
[----:B------:R-:W-:Y:S05]  /*59c0*/  @!P0 BRA `(.L_x_89) ;  /* 0x0000000000508947 */ /* 0x000fea0003800000 */
[----:B------:R-:W0:Y:S01]  /*59d0*/  LDC.64 R20, c[0x0][0x3a8] ;  /* 0x0000ea00ff147b82 */ /* 0x000e220000000a00 */
[----:B------:R-:W-:Y:S01]  /*59e0*/  LOP3.LUT R6, RZ, R4, RZ, 0x33, !PT ;  /* 0x00000004ff067212 */ /* 0x000fe200078e33ff */
[----:B------:R-:W-:-:S04]  /*59f0*/  IMAD R7, R36, R3, R4 ;  /* 0x0000000324077224 */ /* 0x000fc800078e0204 */
[----:B------:R-:W-:Y:S02]  /*5a00*/  IMAD.IADD R9, R5, 0x1, R6 ;  /* 0x0000000105097824 */ /* 0x000fe400078e0206 */
        /* <DEDUP_REMOVED lines=10> */
[----:B------:R-:W5:Y:S01]  /*5ab0*/  LDG.E.64 R18, desc[UR12][R24.64+-0x18] ;  /* 0xffffe80c18127981 */ /* 0x000f62000c1e1b00 */
[----:B------:R-:W-:Y:S01]  /*5ac0*/  VIADD R4, R4, 0x4 ;  /* 0x0000000404047836 */ /* 0x000fe20000000000 */
[----:B--2---:R-:W-:-:S08]  /*5ad0*/  DFMA R22, R22, R26, R34 ;  /* 0x0000001a1616722b */ /* 0x004fd00000000022 */
[----:B---3--:R-:W-:-:S08]  /*5ae0*/  DFMA R12, R12, R14, R22 ;  /* 0x0000000e0c0c722b */ /* 0x008fd00000000016 */
[----:B----4-:R-:W-:-:S08]  /*5af0*/  DFMA R6, R6, R10, R12 ;  /* 0x0000000a0606722b */ /* 0x010fd0000000000c */
[----:B-----5:R-:W-:-:S11]  /*5b00*/  DFMA R34, R16, R18, R6 ;  /* 0x000000121022722b */ /* 0x020fd60000000006 */
.L_x_89:
[----:B------:R-:W-:Y:S05]  /*5b10*/  @!P1 BRA `(.L_x_86) ;  /* 0x0000000000709947 */ /* 0x000fea0003800000 */
[C---:B------:R-:W-:Y:S02]  /*5b20*/  LOP3.LUT R6, R0.reuse, 0x3, RZ, 0xc0, !PT ;  /* 0x0000000300067812 */ /* 0x040fe400078ec0ff */
[----:B------:R-:W-:Y:S02]  /*5b30*/  LOP3.LUT R9, R0, 0x1, RZ, 0xc0, !PT ;  /* 0x0000000100097812 */ /* 0x000fe400078ec0ff */
[----:B------:R-:W-:Y:S02]  /*5b40*/  ISETP.NE.AND P0, PT, R6, 0x1, PT ;  /* 0x000000010600780c */ /* 0x000fe40003f05270 */
[----:B------:R-:W-:-:S11]  /*5b50*/  ISETP.NE.U32.AND P1, PT, R9, 0x1, PT ;  /* 0x000000010900780c */ /* 0x000fd60003f25070 */
[----:B------:R-:W0:Y:S01]  /*5b60*/  @P0 LDC.64 R16, c[0x0][0x3a8] ;  /* 0x0000ea00ff100b82 */ /* 0x000e220000000a00 */
[----:B------:R-:W-:Y:S01]  /*5b70*/  @P0 LOP3.LUT R10, RZ, R4, RZ, 0x33, !PT ;  /* 0x00000004ff0a0212 */ /* 0x000fe200078e33ff */
[----:B------:R-:W-:Y:S02]  /*5b80*/  @P0 IMAD R9, R36, R3, R4 ;  /* 0x0000000324090224 */ /* 0x000fe400078e0204 */
[----:B------:R-:W-:Y:S01]  /*5b90*/  @P0 VIADD R4, R4, 0x2 ;  /* 0x0000000204040836 */ /* 0x000fe20000000000 */
[----:B------:R-:W-:-:S03]  /*5ba0*/  @P0 IADD3 R19, PT, PT, R5, R10, RZ ;  /* 0x0000000a05130210 */ /* 0x000fc60007ffe0ff */
[----:B------:R-:W1:Y:S08]  /*5bb0*/  @P0 LDC.64 R6, c[0x0][0x388] ;  /* 0x0000e200ff060b82 */ /* 0x000e700000000a00 */
[----:B------:R-:W2:Y:S08]  /*5bc0*/  @!P1 LDC.64 R14, c[0x0][0x3a8] ;  /* 0x0000ea00ff0e9b82 */ /* 0x000eb00000000a00 */
[----:B------:R-:W3:Y:S01]  /*5bd0*/  @!P1 LDC.64 R12, c[0x0][0x388] ;  /* 0x0000e200ff0c9b82 */ /* 0x000ee20000000a00 */
[----:B0-----:R-:W-:Y:S01]  /*5be0*/  @P0 IMAD.WIDE R16, R9, 0x8, R16 ;  /* 0x0000000809100825 */ /* 0x001fe200078e0210 */
[----:B------:R-:W-:-:S03]  /*5bf0*/  @!P1 LOP3.LUT R20, RZ, R4, RZ, 0x33, !PT ;  /* 0x00000004ff149212 */ /* 0x000fc600078e33ff */
[----:B-1----:R-:W-:Y:S02]  /*5c00*/  @P0 IMAD.WIDE R18, R19, 0x8, R6 ;  /* 0x0000000813120825 */ /* 0x002fe400078e0206 */
[----:B------:R-:W4:Y:S04]  /*5c10*/  @P0 LDG.E.64 R6, desc[UR12][R16.64] ;  /* 0x0000000c10060981 */ /* 0x000f28000c1e1b00 */
[----:B------:R-:W4:Y:S01]  /*5c20*/  @P0 LDG.E.64 R10, desc[UR12][R18.64] ;  /* 0x0000000c120a0981 */ /* 0x000f22000c1e1b00 */
[----:B------:R-:W-:Y:S02]  /*5c30*/  @!P1 IMAD R9, R36, R3, R4 ;  /* 0x0000000324099224 */ /* 0x000fe400078e0204 */
[----:B------:R-:W-:Y:S02]  /*5c40*/  @!P1 IMAD.IADD R23, R5, 0x1, R20 ;  /* 0x0000000105179824 */ /* 0x000fe400078e0214 */
[----:B------:R-:W5:Y:S01]  /*5c50*/  @P0 LDG.E.64 R4, desc[UR12][R16.64+0x8] ;  /* 0x0000080c10040981 */ /* 0x000f62000c1e1b00 */
[----:B--2---:R-:W-:-:S03]  /*5c60*/  @!P1 IMAD.WIDE R14, R9, 0x8, R14 ;  /* 0x00000008090e9825 */ /* 0x004fc600078e020e */
[----:B------:R-:W5:Y:S01]  /*5c70*/  @P0 LDG.E.64 R20, desc[UR12][R18.64+-0x8] ;  /* 0xfffff80c12140981 */ /* 0x000f62000c1e1b00 */
[----:B---3--:R-:W-:-:S03]  /*5c80*/  @!P1 IMAD.WIDE R12, R23, 0x8, R12 ;  /* 0x00000008170c9825 */ /* 0x008fc600078e020c */
[----:B------:R-:W2:Y:S04]  /*5c90*/  @!P1 LDG.E.64 R14, desc[UR12][R14.64] ;  /* 0x0000000c0e0e9981 */ /* 0x000ea8000c1e1b00 */
[----:B------:R-:W2:Y:S01]  /*5ca0*/  @!P1 LDG.E.64 R12, desc[UR12][R12.64] ;  /* 0x0000000c0c0c9981 */ /* 0x000ea2000c1e1b00 */
[----:B----4-:R-:W-:-:S08]  /*5cb0*/  @P0 DFMA R6, R6, R10, R34 ;  /* 0x0000000a0606022b */ /* 0x010fd00000000022 */
[----:B-----5:R-:W-:-:S08]  /*5cc0*/  @P0 DFMA R34, R4, R20, R6 ;  /* 0x000000140422022b */ /* 0x020fd00000000006 */
[----:B--2---:R-:W-:-:S11]  /*5cd0*/  @!P1 DFMA R34, R14, R12, R34 ;  /* 0x0000000c0e22922b */ /* 0x004fd60000000022 */
.L_x_86:
[----:B------:R-:W0:Y:S01]  /*5ce0*/  LDC.64 R22, c[0x0][0x3a8] ;  /* 0x0000ea00ff167b82 */ /* 0x000e220000000a00 */
[----:B------:R-:W-:-:S04]  /*5cf0*/  IMAD R4, R2, R3, UR7 ;  /* 0x0000000702047e24 */ /* 0x000fc8000f8e0203 */
[----:B------:R-:W-:-:S04]  /*5d00*/  IMAD R3, R3, R4, UR7 ;  /* 0x0000000703037e24 */ /* 0x000fc8000f8e0204 */
[----:B0-----:R-:W-:-:S06]  /*5d10*/  IMAD.WIDE R22, R3, 0x8, R22 ;  /* 0x0000000803167825 */ /* 0x001fcc00078e0216 */
[----:B------:R-:W3:Y:S01]  /*5d20*/  LDG.E.64 R22, desc[UR12][R22.64] ;  /* 0x0000000c16167981 */ /* 0x000ee2000c1e1b00 */
[----:B------:R-:W-:Y:S01]  /*5d30*/  MOV R4, 0x1 ;  /* 0x0000000100047802 */ /* 0x000fe20000000f00 */
[----:B------:R-:W-:Y:S01]  /*5d40*/  DADD R24, -R34, UR4 ;  /* 0x0000000422187e29 */ /* 0x000fe20008000100 */
[----:B------:R-:W-:Y:S09]  /*5d50*/  BSSY.RECONVERGENT B1, `(.L_x_90) ;  /* 0x0000011000017945 */ /* 0x000ff20003800200 */
[----:B------:R-:W-:Y:S01]  /*5d60*/  FSETP.GEU.AND P1, PT, |R25|, 6.5827683646048100446e-37, PT ;  /* 0x036000001900780b */ /* 0x000fe20003f2e200 */
[----:B---3--:R-:W2:Y:S02]  /*5d70*/  MUFU.RCP64H R5, R23 ;  /* 0x0000001700057308 */ /* 0x008ea40000001800 */
[----:B--2-4-:R-:W-:-:S08]  /*5d80*/  DFMA R6, -R22, R4, 1 ;  /* 0x3ff000001606742b */ /* 0x014fd00000000104 */
        /* <DEDUP_REMOVED lines=12> */
[----:B------:R-:W-:-:S07]  /*5e50*/  IMAD.MOV.U32 R7, RZ, RZ, R3 ;  /* 0x000000ffff077224 */ /* 0x000fce00078e0003 */
.L_x_91:
[----:B------:R-:W-:Y:S05]  /*5e60*/  BSYNC.RECONVERGENT B1 ;  /* 0x0000000000017941 */ /* 0x000fea0003800200 */
.L_x_90:
[----:B------:R-:W0:Y:S01]  /*5e70*/  LDC R3, c[0x0][0x3bc] ;  /* 0x0000ef00ff037b82 */ /* 0x000e220000000800 */
[----:B------:R-:W-:Y:S01]  /*5e80*/  UISETP.GT.U32.AND UP0, UPT, UR9, 0x1, UPT ;  /* 0x000000010900788c */ /* 0x000fe2000bf04070 */
[----:B------:R-:W-:Y:S01]  /*5e90*/  IADD3 R8, PT, PT, R8, 0x1, RZ ;  /* 0x0000000108087810 */ /* 0x000fe20007ffe0ff */
[----:B------:R-:W-:Y:S01]  /*5ea0*/  VIADD R0, R0, 0x1 ;  /* 0x0000000100007836 */ /* 0x000fe20000000000 */
[----:B------:R-:W-:Y:S01]  /*5eb0*/  UIADD3 UR6, UPT, UPT, UR6, 0x1, URZ ;  /* 0x0000000106067890 */ /* 0x000fe2000fffe0ff */
[----:B------:R-:W-:Y:S01]  /*5ec0*/  UMOV UR4, URZ ;  /* 0x000000ff00047c82 */ /* 0x000fe20008000000 */
[----:B------:R-:W-:Y:S02]  /*5ed0*/  UMOV UR5, URZ ;  /* 0x000000ff00057c82 */ /* 0x000fe40008000000 */
[----:B------:R-:W1:Y:S01]  /*5ee0*/  LDC.64 R4, c[0x0][0x388] ;  /* 0x0000e200ff047b82 */ /* 0x000e620000000a00 */
[----:B0-----:R-:W-:-:S04]  /*5ef0*/  IMAD R3, R2, R3, R3 ;  /* 0x0000000302037224 */ /* 0x001fc800078e0203 */
[----:B------:R-:W-:-:S04]  /*5f00*/  VIADD R3, R3, -UR9 ;  /* 0x8000000903037c36 */ /* 0x000fc80008000000 */
[----:B-1----:R-:W-:-:S05]  /*5f10*/  IMAD.WIDE R4, R3, 0x8, R4 ;  /* 0x0000000803047825 */ /* 0x002fca00078e0204 */
[----:B------:R0:W-:Y:S01]  /*5f20*/  STG.E.64 desc[UR12][R4.64], R6 ;  /* 0x0000000604007986 */ /* 0x0001e2000c101b0c */
[----:B------:R-:W-:Y:S05]  /*5f30*/  BRA.U UP0, `(.L_x_92) ;  /* 0xfffffff500987547 */ /* 0x000fea000b83ffff */
[----:B------:R-:W-:Y:S05]  /*5f40*/  EXIT ;  /* 0x000000000000794d */ /* 0x000fea0003800000 */
        .weak           $__internal_0_$__cuda_sm20_div_rn_f64_full
        .type           $__internal_0_$__cuda_sm20_div_rn_f64_full,@function
        .size           $__internal_0_$__cuda_sm20_div_rn_f64_full,($__internal_1_$__cuda_sm20_dsqrt_rn_f64_mediumpath_v1 - $__internal_0_$__cuda_sm20_div_rn_f64_full)
$__internal_0_$__cuda_sm20_div_rn_f64_full:
[C---:B------:R-:W-:Y:S01]  /*5f50*/  FSETP.GEU.AND P0, PT, |R23|.reuse, 1.469367938527859385e-39, PT ;  /* 0x001000001700780b */ /* 0x040fe20003f0e200 */
[----:B------:R-:W-:Y:S01]  /*5f60*/  IMAD.MOV.U32 R34, RZ, RZ, 0x1 ;  /* 0x00000001ff227424 */ /* 0x000fe200078e00ff */
[----:B------:R-:W-:Y:S01]  /*5f70*/  LOP3.LUT R20, R23, 0x800fffff, RZ, 0xc0, !PT ;  /* 0x800fffff17147812 */ /* 0x000fe200078ec0ff */
[----:B------:R-:W-:Y:S01]  /*5f80*/  BSSY.RECONVERGENT B0, `(.L_x_93) ;  /* 0x0000059000007945 */ /* 0x000fe20003800200 */
[C---:B------:R-:W-:Y:S02]  /*5f90*/  FSETP.GEU.AND P2, PT, |R25|.reuse, 1.469367938527859385e-39, PT ;  /* 0x001000001900780b */ /* 0x040fe40003f4e200 */
[----:B------:R-:W-:Y:S02]  /*5fa0*/  LOP3.LUT R21, R20, 0x3ff00000, RZ, 0xfc, !PT ;  /* 0x3ff0000014157812 */ /* 0x000fe400078efcff */
[----:B------:R-:W-:Y:S02]  /*5fb0*/  MOV R20, R22 ;  /* 0x0000001600147202 */ /* 0x000fe40000000f00 */
[----:B------:R-:W-:-:S02]  /*5fc0*/  LOP3.LUT R3, R25, 0x7ff00000, RZ, 0xc0, !PT ;  /* 0x7ff0000019037812 */ /* 0x000fc400078ec0ff */
[----:B------:R-:W-:Y:S01]  /*5fd0*/  LOP3.LUT R7, R23, 0x7ff00000, RZ, 0xc0, !PT ;  /* 0x7ff0000017077812 */ /* 0x000fe200078ec0ff */
[----:B------:R-:W-:Y:S01]  /*5fe0*/  @!P0 DMUL R20, R22, 8.98846567431157953865e+307 ;  /* 0x7fe0000016148828 */ /* 0x000fe20000000000 */
[----:B------:R-:W-:Y:S02]  /*5ff0*/  MOV R5, 0x1ca00000 ;  /* 0x1ca0000000057802 */ /* 0x000fe40000000f00 */
[----:B------:R-:W-:Y:S02]  /*6000*/  ISETP.GE.U32.AND P1, PT, R3, R7, PT ;  /* 0x000000070300720c */ /* 0x000fe40003f26070 */
[----:B------:R-:W-:Y:S01]  /*6010*/  @!P2 LOP3.LUT R6, R23, 0x7ff00000, RZ, 0xc0, !PT ;  /* 0x7ff000001706a812 */ /* 0x000fe200078ec0ff */
[----:B------:R-:W0:Y:S01]  /*6020*/  MUFU.RCP64H R35, R21 ;  /* 0x0000001500237308 */ /* 0x000e220000001800 */
[----:B------:R-:W-:Y:S02]  /*6030*/  @!P2 MOV R28, RZ ;  /* 0x000000ff001ca202 */ /* 0x000fe40000000f00 */
[----:B------:R-:W-:-:S02]  /*6040*/  @!P2 ISETP.GE.U32.AND P3, PT, R3, R6, PT ;  /* 0x000000060300a20c */ /* 0x000fc40003f66070 */
[----:B------:R-:W-:Y:S02]  /*6050*/  @!P0 LOP3.LUT R7, R21, 0x7ff00000, RZ, 0xc0, !PT ;  /* 0x7ff0000015078812 */ /* 0x000fe400078ec0ff */
[----:B------:R-:W-:-:S04]  /*6060*/  @!P2 SEL R29, R5, 0x63400000, !P3 ;  /* 0x63400000051da807 */ /* 0x000fc80005800000 */
[----:B------:R-:W-:-:S04]  /*6070*/  @!P2 LOP3.LUT R6, R29, 0x80000000, R25, 0xf8, !PT ;  /* 0x800000001d06a812 */ /* 0x000fc800078ef819 */
[----:B------:R-:W-:Y:S01]  /*6080*/  @!P2 LOP3.LUT R29, R6, 0x100000, RZ, 0xfc, !PT ;  /* 0x00100000061da812 */ /* 0x000fe200078efcff */
[----:B------:R-:W-:Y:S01]  /*6090*/  IMAD.MOV.U32 R6, RZ, RZ, R3 ;  /* 0x000000ffff067224 */ /* 0x000fe200078e0003 */
[----:B0-----:R-:W-:-:S08]  /*60a0*/  DFMA R26, R34, -R20, 1 ;  /* 0x3ff00000221a742b */ /* 0x001fd00000000814 */
[----:B------:R-:W-:-:S08]  /*60b0*/  DFMA R26, R26, R26, R26 ;  /* 0x0000001a1a1a722b */ /* 0x000fd0000000001a */
[----:B------:R-:W-:Y:S01]  /*60c0*/  DFMA R34, R34, R26, R34 ;  /* 0x0000001a2222722b */ /* 0x000fe20000000022 */
[----:B------:R-:W-:Y:S01]  /*60d0*/  SEL R27, R5, 0x63400000, !P1 ;  /* 0x63400000051b7807 */ /* 0x000fe20004800000 */
[----:B------:R-:W-:-:S03]  /*60e0*/  IMAD.MOV.U32 R26, RZ, RZ, R24 ;  /* 0x000000ffff1a7224 */ /* 0x000fc600078e0018 */
[----:B------:R-:W-:-:S03]  /*60f0*/  LOP3.LUT R27, R27, 0x800fffff, R25, 0xf8, !PT ;  /* 0x800fffff1b1b7812 */ /* 0x000fc600078ef819 */
[----:B------:R-:W-:-:S03]  /*6100*/  DFMA R36, R34, -R20, 1 ;  /* 0x3ff000002224742b */ /* 0x000fc60000000814 */
[----:B------:R-:W-:-:S05]  /*6110*/  @!P2 DFMA R26, R26, 2, -R28 ;  /* 0x400000001a1aa82b */ /* 0x000fca000000081c */
[----:B------:R-:W-:-:S05]  /*6120*/  DFMA R36, R34, R36, R34 ;  /* 0x000000242224722b */ /* 0x000fca0000000022 */
[----:B------:R-:W-:-:S03]  /*6130*/  @!P2 LOP3.LUT R6, R27, 0x7ff00000, RZ, 0xc0, !PT ;  /* 0x7ff000001b06a812 */ /* 0x000fc600078ec0ff */
[----:B------:R-:W-:Y:S01]  /*6140*/  DMUL R34, R36, R26 ;  /* 0x0000001a24227228 */ /* 0x000fe20000000000 */
[----:B------:R-:W-:-:S04]  /*6150*/  IADD3 R30, PT, PT, R6, -0x1, RZ ;  /* 0xffffffff061e7810 */ /* 0x000fc80007ffe0ff */
[----:B------:R-:W-:Y:S01]  /*6160*/  ISETP.GT.U32.AND P0, PT, R30, 0x7feffffe, PT ;  /* 0x7feffffe1e00780c */ /* 0x000fe20003f04070 */
[----:B------:R-:W-:Y:S02]  /*6170*/  VIADD R30, R7, 0xffffffff ;  /* 0xffffffff071e7836 */ /* 0x000fe40000000000 */
[----:B------:R-:W-:-:S03]  /*6180*/  DFMA R28, R34, -R20, R26 ;  /* 0x80000014221c722b */ /* 0x000fc6000000001a */
[----:B------:R-:W-:-:S05]  /*6190*/  ISETP.GT.U32.OR P0, PT, R30, 0x7feffffe, P0 ;  /* 0x7feffffe1e00780c */ /* 0x000fca0000704470 */
[----:B------:R-:W-:-:S08]  /*61a0*/  DFMA R28, R36, R28, R34 ;  /* 0x0000001c241c722b */ /* 0x000fd00000000022 */
[----:B------:R-:W-:Y:S05]  /*61b0*/  @P0 BRA `(.L_x_94) ;  /* 0x0000000000740947 */ /* 0x000fea0003800000 */
[----:B------:R-:W-:Y:S02]  /*61c0*/  LOP3.LUT R6, R23, 0x7ff00000, RZ, 0xc0, !PT ;  /* 0x7ff0000017067812 */ /* 0x000fe400078ec0ff */
[----:B------:R-:W-:Y:S02]  /*61d0*/  MOV R24, RZ ;  /* 0x000000ff00187202 */ /* 0x000fe40000000f00 */
[CC--:B------:R-:W-:Y:S02]  /*61e0*/  VIADDMNMX R7, R3.reuse, -R6.reuse, 0xb9600000, !PT ;  /* 0xb960000003077446 */ /* 0x0c0fe40007800906 */
[----:B------:R-:W-:Y:S02]  /*61f0*/  ISETP.GE.U32.AND P0, PT, R3, R6, PT ;  /* 0x000000060300720c */ /* 0x000fe40003f06070 */
[----:B------:R-:W-:Y:S02]  /*6200*/  VIMNMX R7, PT, PT, R7, 0x46a00000, PT ;  /* 0x46a0000007077848 */ /* 0x000fe40003fe0100 */
[----:B------:R-:W-:-:S04]  /*6210*/  SEL R6, R5, 0x63400000, !P0 ;  /* 0x6340000005067807 */ /* 0x000fc80004000000 */
[----:B------:R-:W-:-:S05]  /*6220*/  IADD3 R6, PT, PT, -R6, R7, RZ ;  /* 0x0000000706067210 */ /* 0x000fca0007ffe1ff */
[----:B------:R-:W-:-:S06]  /*6230*/  VIADD R25, R6, 0x7fe00000 ;  /* 0x7fe0000006197836 */ /* 0x000fcc0000000000 */
[----:B------:R-:W-:-:S10]  /*6240*/  DMUL R34, R28, R24 ;  /* 0x000000181c227228 */ /* 0x000fd40000000000 */
[----:B------:R-:W-:-:S13]  /*6250*/  FSETP.GTU.AND P0, PT, |R35|, 1.469367938527859385e-39, PT ;  /* 0x001000002300780b */ /* 0x000fda0003f0c200 */
[----:B------:R-:W-:Y:S05]  /*6260*/  @P0 BRA `(.L_x_95) ;  /* 0x0000000000a80947 */ /* 0x000fea0003800000 */
[----:B------:R-:W-:Y:S01]  /*6270*/  DFMA R20, R28, -R20, R26 ;  /* 0x800000141c14722b */ /* 0x000fe2000000001a */
[----:B------:R-:W-:-:S09]  /*6280*/  IMAD.MOV.U32 R24, RZ, RZ, RZ ;  /* 0x000000ffff187224 */ /* 0x000fd200078e00ff */
[C---:B------:R-:W-:Y:S02]  /*6290*/  FSETP.NEU.AND P0, PT, R21.reuse, RZ, PT ;  /* 0x000000ff1500720b */ /* 0x040fe40003f0d000 */
[----:B------:R-:W-:-:S04]  /*62a0*/  LOP3.LUT R22, R21, 0x80000000, R23, 0x48, !PT ;  /* 0x8000000015167812 */ /* 0x000fc800078e4817 */
[----:B------:R-:W-:-:S07]  /*62b0*/  LOP3.LUT R25, R22, R25, RZ, 0xfc, !PT ;  /* 0x0000001916197212 */ /* 0x000fce00078efcff */
[----:B------:R-:W-:Y:S05]  /*62c0*/  @!P0 BRA `(.L_x_95) ;  /* 0x0000000000908947 */ /* 0x000fea0003800000 */
[C---:B------:R-:W-:Y:S01]  /*62d0*/  IADD3 R21, PT, PT, -R6.reuse, RZ, RZ ;  /* 0x000000ff06157210 */ /* 0x040fe20007ffe1ff */
[----:B------:R-:W-:Y:S01]  /*62e0*/  IMAD.MOV.U32 R20, RZ, RZ, RZ ;  /* 0x000000ffff147224 */ /* 0x000fe200078e00ff */
[----:B------:R-:W-:-:S05]  /*62f0*/  IADD3 R6, PT, PT, -R6, -0x43300000, RZ ;  /* 0xbcd0000006067810 */ /* 0x000fca0007ffe1ff */
[----:B------:R-:W-:Y:S02]  /*6300*/  DFMA R20, R34, -R20, R28 ;  /* 0x800000142214722b */ /* 0x000fe4000000001c */
[----:B------:R-:W-:-:S08]  /*6310*/  DMUL.RP R28, R28, R24 ;  /* 0x000000181c1c7228 */ /* 0x000fd00000008000 */
[----:B------:R-:W-:Y:S02]  /*6320*/  FSETP.NEU.AND P0, PT, |R21|, R6, PT ;  /* 0x000000061500720b */ /* 0x000fe40003f0d200 */
[----:B------:R-:W-:Y:S02]  /*6330*/  LOP3.LUT R22, R29, R22, RZ, 0x3c, !PT ;  /* 0x000000161d167212 */ /* 0x000fe400078e3cff */
[----:B------:R-:W-:Y:S02]  /*6340*/  FSEL R6, R28, R34, !P0 ;  /* 0x000000221c067208 */ /* 0x000fe40004000000 */
[----:B------:R-:W-:Y:S02]  /*6350*/  FSEL R7, R22, R35, !P0 ;  /* 0x0000002316077208 */ /* 0x000fe40004000000 */
[----:B------:R-:W-:-:S03]  /*6360*/  MOV R34, R6 ;  /* 0x0000000600227202 */ /* 0x000fc60000000f00 */
[----:B------:R-:W-:Y:S01]  /*6370*/  IMAD.MOV.U32 R35, RZ, RZ, R7 ;  /* 0x000000ffff237224 */ /* 0x000fe200078e0007 */
[----:B------:R-:W-:Y:S06]  /*6380*/  BRA `(.L_x_95) ;  /* 0x0000000000607947 */ /* 0x000fec0003800000 */
.L_x_94:
[----:B------:R-:W-:-:S14]  /*6390*/  DSETP.NAN.AND P0, PT, R24, R24, PT ;  /* 0x000000181800722a */ /* 0x000fdc0003f08000 */
[----:B------:R-:W-:Y:S05]  /*63a0*/  @P0 BRA `(.L_x_96) ;  /* 0x00000000004c0947 */ /* 0x000fea0003800000 */
[----:B------:R-:W-:-:S14]  /*63b0*/  DSETP.NAN.AND P0, PT, R22, R22, PT ;  /* 0x000000161600722a */ /* 0x000fdc0003f08000 */
[----:B------:R-:W-:Y:S05]  /*63c0*/  @P0 BRA `(.L_x_97) ;  /* 0x0000000000340947 */ /* 0x000fea0003800000 */
[----:B------:R-:W-:Y:S01]  /*63d0*/  ISETP.NE.AND P0, PT, R6, R7, PT ;  /* 0x000000070600720c */ /* 0x000fe20003f05270 */
[----:B------:R-:W-:Y:S01]  /*63e0*/  IMAD.MOV.U32 R35, RZ, RZ, -0x80000 ;  /* 0xfff80000ff237424 */ /* 0x000fe200078e00ff */
[----:B------:R-:W-:-:S11]  /*63f0*/  MOV R34, 0x0 ;  /* 0x0000000000227802 */ /* 0x000fd60000000f00 */
[----:B------:R-:W-:Y:S05]  /*6400*/  @!P0 BRA `(.L_x_95) ;  /* 0x0000000000408947 */ /* 0x000fea0003800000 */
[----:B------:R-:W-:Y:S02]  /*6410*/  ISETP.NE.AND P0, PT, R6, 0x7ff00000, PT ;  /* 0x7ff000000600780c */ /* 0x000fe40003f05270 */
[----:B------:R-:W-:Y:S02]  /*6420*/  LOP3.LUT R23, R25, 0x80000000, R23, 0x48, !PT ;  /* 0x8000000019177812 */ /* 0x000fe400078e4817 */
[----:B------:R-:W-:-:S13]  /*6430*/  ISETP.EQ.OR P0, PT, R7, RZ, !P0 ;  /* 0x000000ff0700720c */ /* 0x000fda0004702670 */
[----:B------:R-:W-:Y:S01]  /*6440*/  @P0 LOP3.LUT R3, R23, 0x7ff00000, RZ, 0xfc, !PT ;  /* 0x7ff0000017030812 */ /* 0x000fe200078efcff */
[----:B------:R-:W-:Y:S01]  /*6450*/  @!P0 IMAD.MOV.U32 R35, RZ, RZ, R23 ;  /* 0x000000ffff238224 */ /* 0x000fe200078e0017 */
[----:B------:R-:W-:Y:S02]  /*6460*/  @!P0 MOV R34, RZ ;  /* 0x000000ff00228202 */ /* 0x000fe40000000f00 */
[----:B------:R-:W-:Y:S01]  /*6470*/  @P0 MOV R34, RZ ;  /* 0x000000ff00220202 */ /* 0x000fe20000000f00 */
[----:B------:R-:W-:Y:S01]  /*6480*/  @P0 IMAD.MOV.U32 R35, RZ, RZ, R3 ;  /* 0x000000ffff230224 */ /* 0x000fe200078e0003 */
[----:B------:R-:W-:Y:S06]  /*6490*/  BRA `(.L_x_95) ;  /* 0x00000000001c7947 */ /* 0x000fec0003800000 */
.L_x_97:
[----:B------:R-:W-:Y:S02]  /*64a0*/  LOP3.LUT R3, R23, 0x80000, RZ, 0xfc, !PT ;  /* 0x0008000017037812 */ /* 0x000fe400078efcff */
[----:B------:R-:W-:-:S03]  /*64b0*/  MOV R34, R22 ;  /* 0x0000001600227202 */ /* 0x000fc60000000f00 */
[----:B------:R-:W-:Y:S01]  /*64c0*/  IMAD.MOV.U32 R35, RZ, RZ, R3 ;  /* 0x000000ffff237224 */ /* 0x000fe200078e0003 */
[----:B------:R-:W-:Y:S06]  /*64d0*/  BRA `(.L_x_95) ;  /* 0x00000000000c7947 */ /* 0x000fec0003800000 */
.L_x_96:
[----:B------:R-:W-:Y:S02]  /*64e0*/  LOP3.LUT R3, R25, 0x80000, RZ, 0xfc, !PT ;  /* 0x0008000019037812 */ /* 0x000fe400078efcff */
[----:B------:R-:W-:-:S03]  /*64f0*/  MOV R34, R24 ;  /* 0x0000001800227202 */ /* 0x000fc60000000f00 */
[----:B------:R-:W-:-:S07]  /*6500*/  IMAD.MOV.U32 R35, RZ, RZ, R3 ;  /* 0x000000ffff237224 */ /* 0x000fce00078e0003 */
.L_x_95:
[----:B------:R-:W-:Y:S05]  /*6510*/  BSYNC.RECONVERGENT B0 ;  /* 0x0000000000007941 */ /* 0x000fea0003800200 */
.L_x_93:
[----:B------:R-:W-:Y:S01]  /*6520*/  HFMA2 R5, -RZ, RZ, 0, 0 ;  /* 0x00000000ff057431 */ /* 0x000fe200000001ff */
[----:B------:R-:W-:Y:S01]  /*6530*/  MOV R6, R34 ;  /* 0x0000002200067202 */ /* 0x000fe20000000f00 */
[----:B------:R-:W-:Y:S02]  /*6540*/  IMAD.MOV.U32 R3, RZ, RZ, R35 ;  /* 0x000000ffff037224 */ /* 0x000fe400078e0023 */
[----:B------:R-:W-:Y:S05]  /*6550*/  RET.REL.NODEC R4 `(_Z21call_vecchia_Linv_gpuPdS_dddS_S_iiii) ;  /* 0xffffff9804a87950 */ /* 0x000fea0003c3ffff */
        .weak           $__internal_1_$__cuda_sm20_dsqrt_rn_f64_mediumpath_v1
        .type           $__internal_1_$__cuda_sm20_dsqrt_rn_f64_mediumpath_v1,@function
        .size           $__internal_1_$__cuda_sm20_dsqrt_rn_f64_mediumpath_v1,(.L_x_104 - $__internal_1_$__cuda_sm20_dsqrt_rn_f64_mediumpath_v1)
$__internal_1_$__cuda_sm20_dsqrt_rn_f64_mediumpath_v1:
[----:B------:R-:W-:Y:S01]  /*6560*/  ISETP.GE.U32.AND P0, PT, R17, -0x3400000, PT ;  /* 0xfcc000001100780c */ /* 0x000fe20003f06070 */
[----:B------:R-:W-:Y:S01]  /*6570*/  BSSY.RECONVERGENT B1, `(.L_x_98) ;  /* 0x0000026000017945 */ /* 0x000fe20003800200 */
[----:B------:R-:W-:Y:S01]  /*6580*/  MOV R21, R5 ;  /* 0x0000000500157202 */ /* 0x000fe20000000f00 */
[----:B------:R-:W-:Y:S02]  /*6590*/  IMAD.MOV.U32 R19, RZ, RZ, R3 ;  /* 0x000000ffff137224 */ /* 0x000fe400078e0003 */
[----:B------:R-:W-:-:S08]  /*65a0*/  IMAD.MOV.U32 R5, RZ, RZ, R7 ;  /* 0x000000ffff057224 */ /* 0x000fd000078e0007 */
[----:B------:R-:W-:Y:S05]  /*65b0*/  @!P0 BRA `(.L_x_99) ;  /* 0x0000000000208947 */ /* 0x000fea0003800000 */
[----:B------:R-:W-:-:S10]  /*65c0*/  DFMA.RM R4, R22, R20, R4 ;  /* 0x000000141604722b */ /* 0x000fd40000004004 */
[----:B------:R-:W-:-:S04]  /*65d0*/  IADD3 R20, P0, PT, R4, 0x1, RZ ;  /* 0x0000000104147810 */ /* 0x000fc80007f1e0ff */
[----:B------:R-:W-:-:S06]  /*65e0*/  IADD3.X R21, PT, PT, RZ, R5, RZ, P0, !PT ;  /* 0x00000005ff157210 */ /* 0x000fcc00007fe4ff */
[----:B------:R-:W-:-:S08]  /*65f0*/  DFMA.RP R18, -R4, R20, R18 ;  /* 0x000000140412722b */ /* 0x000fd00000008112 */
[----:B------:R-:W-:-:S06]  /*6600*/  DSETP.GT.AND P0, PT, R18, RZ, PT ;  /* 0x000000ff1200722a */ /* 0x000fcc0003f04000 */
[----:B------:R-:W-:Y:S02]  /*6610*/  FSEL R4, R20, R4, P0 ;  /* 0x0000000414047208 */ /* 0x000fe40000000000 */
[----:B------:R-:W-:Y:S01]  /*6620*/  FSEL R5, R21, R5, P0 ;  /* 0x0000000515057208 */ /* 0x000fe20000000000 */
[----:B------:R-:W-:Y:S06]  /*6630*/  BRA `(.L_x_100) ;  /* 0x0000000000647947 */ /* 0x000fec0003800000 */
.L_x_99:
[----:B------:R-:W-:-:S14]  /*6640*/  DSETP.NE.AND P0, PT, R18, RZ, PT ;  /* 0x000000ff1200722a */ /* 0x000fdc0003f05000 */
[----:B------:R-:W-:Y:S05]  /*6650*/  @!P0 BRA `(.L_x_101) ;  /* 0x0000000000588947 */ /* 0x000fea0003800000 */
[----:B------:R-:W-:-:S13]  /*6660*/  ISETP.GE.AND P0, PT, R19, RZ, PT ;  /* 0x000000ff1300720c */ /* 0x000fda0003f06270 */
[----:B------:R-:W-:Y:S01]  /*6670*/  @!P0 IMAD.MOV.U32 R4, RZ, RZ, 0x0 ;  /* 0x00000000ff048424 */ /* 0x000fe200078e00ff */
[----:B------:R-:W-:Y:S01]  /*6680*/  @!P0 MOV R5, 0xfff80000 ;  /* 0xfff8000000058802 */ /* 0x000fe20000000f00 */
[----:B------:R-:W-:Y:S06]  /*6690*/  @!P0 BRA `(.L_x_100) ;  /* 0x00000000004c8947 */ /* 0x000fec0003800000 */
[----:B------:R-:W-:-:S13]  /*66a0*/  ISETP.GT.AND P0, PT, R19, 0x7fefffff, PT ;  /* 0x7fefffff1300780c */ /* 0x000fda0003f04270 */
[----:B------:R-:W-:Y:S05]  /*66b0*/  @P0 BRA `(.L_x_101) ;  /* 0x0000000000400947 */ /* 0x000fea0003800000 */
[----:B------:R-:W-:Y:S01]  /*66c0*/  DMUL R18, R18, 8.11296384146066816958e+31 ;  /* 0x4690000012127828 */ /* 0x000fe20000000000 */
[----:B------:R-:W-:Y:S01]  /*66d0*/  IMAD.MOV.U32 R4, RZ, RZ, RZ ;  /* 0x000000ffff047224 */ /* 0x000fe200078e00ff */
[----:B------:R-:W-:Y:S01]  /*66e0*/  MOV R22, 0x0 ;  /* 0x0000000000167802 */ /* 0x000fe20000000f00 */
[----:B------:R-:W-:-:S03]  /*66f0*/  IMAD.MOV.U32 R23, RZ, RZ, 0x3fd80000 ;  /* 0x3fd80000ff177424 */ /* 0x000fc600078e00ff */
[----:B------:R-:W0:Y:S02]  /*6700*/  MUFU.RSQ64H R5, R19 ;  /* 0x0000001300057308 */ /* 0x000e240000001c00 */
[----:B0-----:R-:W-:-:S08]  /*6710*/  DMUL R20, R4, R4 ;  /* 0x0000000404147228 */ /* 0x001fd00000000000 */
[----:B------:R-:W-:-:S08]  /*6720*/  DFMA R20, R18, -R20, 1 ;  /* 0x3ff000001214742b */ /* 0x000fd00000000814 */
[----:B------:R-:W-:Y:S02]  /*6730*/  DFMA R22, R20, R22, 0.5 ;  /* 0x3fe000001416742b */ /* 0x000fe40000000016 */
[----:B------:R-:W-:-:S08]  /*6740*/  DMUL R20, R4, R20 ;  /* 0x0000001404147228 */ /* 0x000fd00000000000 */
[----:B------:R-:W-:-:S08]  /*6750*/  DFMA R20, R22, R20, R4 ;  /* 0x000000141614722b */ /* 0x000fd00000000004 */
[----:B------:R-:W-:Y:S02]  /*6760*/  DMUL R4, R18, R20 ;  /* 0x0000001412047228 */ /* 0x000fe40000000000 */
[----:B------:R-:W-:-:S06]  /*6770*/  IADD3 R21, PT, PT, R21, -0x100000, RZ ;  /* 0xfff0000015157810 */ /* 0x000fcc0007ffe0ff */
[----:B------:R-:W-:-:S08]  /*6780*/  DFMA R22, R4, -R4, R18 ;  /* 0x800000040416722b */ /* 0x000fd00000000012 */
[----:B------:R-:W-:-:S10]  /*6790*/  DFMA R4, R20, R22, R4 ;  /* 0x000000161404722b */ /* 0x000fd40000000004 */
[----:B------:R-:W-:Y:S01]  /*67a0*/  VIADD R5, R5, 0xfcb00000 ;  /* 0xfcb0000005057836 */ /* 0x000fe20000000000 */
[----:B------:R-:W-:Y:S06]  /*67b0*/  BRA `(.L_x_100) ;  /* 0x0000000000047947 */ /* 0x000fec0003800000 */
.L_x_101:
[----:B------:R-:W-:-:S11]  /*67c0*/  DADD R4, R18, R18 ;  /* 0x0000000012047229 */ /* 0x000fd60000000012 */
.L_x_100:
[----:B------:R-:W-:Y:S05]  /*67d0*/  BSYNC.RECONVERGENT B1 ;  /* 0x0000000000017941 */ /* 0x000fea0003800200 */
.L_x_98:
[----:B------:R-:W-:Y:S01]  /*67e0*/  HFMA2 R7, -RZ, RZ, 0, 0 ;  /* 0x00000000ff077431 */ /* 0x000fe200000001ff */
[----:B------:R-:W-:Y:S01]  /*67f0*/  MOV R20, R4 ;  /* 0x0000000400147202 */ /* 0x000fe20000000f00 */
[----:B------:R-:W-:Y:S02]  /*6800*/  IMAD.MOV.U32 R21, RZ, RZ, R5 ;  /* 0x000000ffff157224 */ /* 0x000fe400078e0005 */
[----:B------:R-:W-:Y:S05]  /*6810*/  RET.REL.NODEC R6 `(_Z21call_vecchia_Linv_gpuPdS_dddS_S_iiii) ;  /* 0xffffff9406f87950 */ /* 0x000fea0003c3ffff */
.L_x_102:
[----:B------:R-:W-:-:S00]  /*6820*/  BRA `(.L_x_102) ;  /* 0xfffffffc00fc7947 */ /* 0x000fc0000383ffff */
[----:B------:R-:W-:-:S00]  /*6830*/  NOP ;  /* 0x0000000000007918 */ /* 0x000fc00000000000 */
        /* <DEDUP_REMOVED lines=12> */
.L_x_104:


//--------------------- .nv.shared.reserved.0     --------------------------
	.section	.nv.shared.reserved.0,"aw",@nobits
	.weak		__nv_reservedSMEM_offset_0_alias
	.size		__nv_reservedSMEM_offset_0_alias, 0, 64
	.other		__nv_reservedSMEM_offset_0_alias,@"STO_CUDA_RESERVED_SHARED STV_DEFAULT"
__nv_reservedSMEM_offset_0_alias:
	.zero		0
	.zero		64


//--------------------- .nv.constant0._Z21call_vecchia_Linv_gpuPdS_dddS_S_iiii --------------------------
	.section	.nv.constant0._Z21call_vecchia_Linv_gpuPdS_dddS_S_iiii,"a",@progbits
	.sectionflags	@""
	.align	4
.nv.constant0._Z21call_vecchia_Linv_gpuPdS_dddS_S_iiii:
	.zero		968


//--------------------- SYMBOLS --------------------------

	.type		.nv.reservedSmem.offset0,@object
	.size		.nv.reservedSmem.offset0,0x4
